	.target	sm_100a

	.elftype	@"ET_EXEC"


//--------------------- .note.nv.tkinfo           --------------------------
	.section	.note.nv.tkinfo,"",@"SHT_NOTE"
	.sectionflags	@"SHF_NOTE_NV_TKINFO"
	.tkinfo
        /*0018*/ 	.word	0x00000002
        /*0030*/ 	.string	""
        /*0030*/ 	.string	"ptxas"
        /*0030*/ 	.string	"Cuda compilation tools, release 13.0, V13.0.88"
        /*0030*/ 	.string	"Build cuda_13.0.r13.0/compiler.36424714_0"
        /*0030*/ 	.string	"-arch sm_100a -m 64 "



//--------------------- .note.nv.cuinfo           --------------------------
	.section	.note.nv.cuinfo,"",@"SHT_NOTE"
	.sectionflags	@"SHF_NOTE_NV_CUINFO"
        /*0018*/ 	.short	0x0002
        /*001a*/ 	.short	0x0064
        /*001c*/ 	.short	0x0082
	.zero		2


//--------------------- .nv.info                  --------------------------
	.section	.nv.info,"",@"SHT_CUDA_INFO"
	.align	4


	//----- nvinfo : EIATTR_REGCOUNT
	.align		4
        /*0000*/ 	.byte	0x04, 0x2f
        /*0002*/ 	.short	(.L_19 - .L_18)
	.align		4
.L_18:
        /*0004*/ 	.word	index@(_ZN7cutlass13device_kernelINS_4gemm6kernel13GemmUniversalIN4cute5tupleIJiiiiEEENS1_10collective13CollectiveMmaINS1_35MainloopSm100TmaUmmaWarpSpecializedILi2ELi2ELi4ENS5_IJNS4_1CILi2EEENSA_ILi4EEENSA_ILi1EEEEEEEENS5_IJNSA_ILi64EEENSA_ILi256EEENSA_ILi128EEEEEENS_10bfloat16_tENS5_IJlSD_lEEESK_SL_NS4_8TiledMMAINS4_8MMA_AtomIJNS4_20SM100_MMA_F16BF16_SSISK_SK_fLi64ELi256ELNS4_4UMMA5MajorE0ELSQ_0ELNSP_7ScaleInE0ELSR_0EEEEEENS4_6LayoutINS5_IJSD_SD_SD_EEENS5_IJNSA_ILi0EEESW_SW_EEEEENS5_IJNS4_10UnderscoreESZ_SZ_EEEEENS4_23SM90_TMA_LOAD_MULTICASTENS4_14ComposedLayoutINS4_7SwizzleILi3ELi4ELi3EEENS4_18smem_ptr_flag_bitsILi16EEENSU_INS5_IJNSA_ILi8EEESG_EEENS5_IJSG_SD_EEEEEEEvNS4_8identityES12_S1C_vS1D_EENS_8epilogue10collective18CollectiveEpilogueINS1F_23Sm100TmaWarpSpecializedILi4ELi2ELi32ELb1ELb0EEEJSJ_NS5_IJNSU_ISG_SD_EES1K_EEESK_SL_SK_SL_NS1F_6fusion15FusionCallbacksIS1J_NS1M_17LinearCombinationISK_fSK_fLNS_15FloatRoundStyleE2EEESJ_S1L_JEEENS4_5SM1004TMEM4LOAD26SM100_TMEM_LOAD_16dp256b8xENS4_13SM90_TMA_LOADES1C_NS4_17SM75_U32x4_LDSM_NENS4_14SM90_TMA_STOREES1C_NS4_17SM90_U32x4_STSM_NENS4_39AutoVectorizingCopyWithAssumedAlignmentILi128EEEEEEvvEEEEvNT_6ParamsE)
        /*0008*/ 	.word	0x0000007a


	//----- nvinfo : EIATTR_FRAME_SIZE
	.align		4
.L_19:
        /*000c*/ 	.byte	0x04, 0x11
        /*000e*/ 	.short	(.L_21 - .L_20)
	.align		4
.L_20:
        /*0010*/ 	.word	index@($__internal_2_$__cuda_sm10x_tcgen05_guardrail_trap_unallocated_columns_being_dealloced)
        /*0014*/ 	.word	0x00000000


	//----- nvinfo : EIATTR_FRAME_SIZE
	.align		4
.L_21:
        /*0018*/ 	.byte	0x04, 0x11
        /*001a*/ 	.short	(.L_23 - .L_22)
	.align		4
.L_22:
        /*001c*/ 	.word	index@($__internal_1_$__cuda_sm10x_tcgen05_guardrail_trap_phase_invalid_during_alloc)
        /*0020*/ 	.word	0x00000000


	//----- nvinfo : EIATTR_FRAME_SIZE
	.align		4
.L_23:
        /*0024*/ 	.byte	0x04, 0x11
        /*0026*/ 	.short	(.L_25 - .L_24)
	.align		4
.L_24:
        /*0028*/ 	.word	index@($__internal_0_$__cuda_sm10x_tcgen05_guardrail_trap_col_being_dealloced_not_returned_by_alloc)
        /*002c*/ 	.word	0x00000000


	//----- nvinfo : EIATTR_FRAME_SIZE
	.align		4
.L_25:
        /*0030*/ 	.byte	0x04, 0x11
        /*0032*/ 	.short	(.L_27 - .L_26)
	.align		4
.L_26:
        /*0034*/ 	.word	index@(_ZN7cutlass13device_kernelINS_4gemm6kernel13GemmUniversalIN4cute5tupleIJiiiiEEENS1_10collective13CollectiveMmaINS1_35MainloopSm100TmaUmmaWarpSpecializedILi2ELi2ELi4ENS5_IJNS4_1CILi2EEENSA_ILi4EEENSA_ILi1EEEEEEEENS5_IJNSA_ILi64EEENSA_ILi256EEENSA_ILi128EEEEEENS_10bfloat16_tENS5_IJlSD_lEEESK_SL_NS4_8TiledMMAINS4_8MMA_AtomIJNS4_20SM100_MMA_F16BF16_SSISK_SK_fLi64ELi256ELNS4_4UMMA5MajorE0ELSQ_0ELNSP_7ScaleInE0ELSR_0EEEEEENS4_6LayoutINS5_IJSD_SD_SD_EEENS5_IJNSA_ILi0EEESW_SW_EEEEENS5_IJNS4_10UnderscoreESZ_SZ_EEEEENS4_23SM90_TMA_LOAD_MULTICASTENS4_14ComposedLayoutINS4_7SwizzleILi3ELi4ELi3EEENS4_18smem_ptr_flag_bitsILi16EEENSU_INS5_IJNSA_ILi8EEESG_EEENS5_IJSG_SD_EEEEEEEvNS4_8identityES12_S1C_vS1D_EENS_8epilogue10collective18CollectiveEpilogueINS1F_23Sm100TmaWarpSpecializedILi4ELi2ELi32ELb1ELb0EEEJSJ_NS5_IJNSU_ISG_SD_EES1K_EEESK_SL_SK_SL_NS1F_6fusion15FusionCallbacksIS1J_NS1M_17LinearCombinationISK_fSK_fLNS_15FloatRoundStyleE2EEESJ_S1L_JEEENS4_5SM1004TMEM4LOAD26SM100_TMEM_LOAD_16dp256b8xENS4_13SM90_TMA_LOADES1C_NS4_17SM75_U32x4_LDSM_NENS4_14SM90_TMA_STOREES1C_NS4_17SM90_U32x4_STSM_NENS4_39AutoVectorizingCopyWithAssumedAlignmentILi128EEEEEEvvEEEEvNT_6ParamsE)
        /*0038*/ 	.word	0x00000000


	//----- nvinfo : EIATTR_MIN_STACK_SIZE
	.align		4
.L_27:
        /*003c*/ 	.byte	0x04, 0x12
        /*003e*/ 	.short	(.L_29 - .L_28)
	.align		4
.L_28:
        /*0040*/ 	.word	index@(_ZN7cutlass13device_kernelINS_4gemm6kernel13GemmUniversalIN4cute5tupleIJiiiiEEENS1_10collective13CollectiveMmaINS1_35MainloopSm100TmaUmmaWarpSpecializedILi2ELi2ELi4ENS5_IJNS4_1CILi2EEENSA_ILi4EEENSA_ILi1EEEEEEEENS5_IJNSA_ILi64EEENSA_ILi256EEENSA_ILi128EEEEEENS_10bfloat16_tENS5_IJlSD_lEEESK_SL_NS4_8TiledMMAINS4_8MMA_AtomIJNS4_20SM100_MMA_F16BF16_SSISK_SK_fLi64ELi256ELNS4_4UMMA5MajorE0ELSQ_0ELNSP_7ScaleInE0ELSR_0EEEEEENS4_6LayoutINS5_IJSD_SD_SD_EEENS5_IJNSA_ILi0EEESW_SW_EEEEENS5_IJNS4_10UnderscoreESZ_SZ_EEEEENS4_23SM90_TMA_LOAD_MULTICASTENS4_14ComposedLayoutINS4_7SwizzleILi3ELi4ELi3EEENS4_18smem_ptr_flag_bitsILi16EEENSU_INS5_IJNSA_ILi8EEESG_EEENS5_IJSG_SD_EEEEEEEvNS4_8identityES12_S1C_vS1D_EENS_8epilogue10collective18CollectiveEpilogueINS1F_23Sm100TmaWarpSpecializedILi4ELi2ELi32ELb1ELb0EEEJSJ_NS5_IJNSU_ISG_SD_EES1K_EEESK_SL_SK_SL_NS1F_6fusion15FusionCallbacksIS1J_NS1M_17LinearCombinationISK_fSK_fLNS_15FloatRoundStyleE2EEESJ_S1L_JEEENS4_5SM1004TMEM4LOAD26SM100_TMEM_LOAD_16dp256b8xENS4_13SM90_TMA_LOADES1C_NS4_17SM75_U32x4_LDSM_NENS4_14SM90_TMA_STOREES1C_NS4_17SM90_U32x4_STSM_NENS4_39AutoVectorizingCopyWithAssumedAlignmentILi128EEEEEEvvEEEEvNT_6ParamsE)
        /*0044*/ 	.word	0x00000000
.L_29:


//--------------------- .nv.compat                --------------------------
	.section	.nv.compat,"",@"SHT_CUDA_COMPAT_INFO"
	.align	4
        /*0000*/ 	.byte	0x02, 0x09, 0x01, 0x00, 0x02, 0x02, 0x02, 0x00, 0x02, 0x05, 0x05, 0x00, 0x03, 0x07, 0x01, 0x01
        /*0010*/ 	.byte	0x02, 0x03, 0x01, 0x00, 0x02, 0x06, 0x01, 0x00, 0x04, 0x0b, 0x08, 0x00, 0x09, 0x00, 0x00, 0x00
        /*0020*/ 	.byte	0x00, 0x00, 0x00, 0x00


//--------------------- .nv.info._ZN7cutlass13device_kernelINS_4gemm6kernel13GemmUniversalIN4cute5tupleIJiiiiEEENS1_10collective13CollectiveMmaINS1_35MainloopSm100TmaUmmaWarpSpecializedILi2ELi2ELi4ENS5_IJNS4_1CILi2EEENSA_ILi4EEENSA_ILi1EEEEEEEENS5_IJNSA_ILi64EEENSA_ILi256EEENSA_ILi128EEEEEENS_10bfloat16_tENS5_IJlSD_lEEESK_SL_NS4_8TiledMMAINS4_8MMA_AtomIJNS4_20SM100_MMA_F16BF16_SSISK_SK_fLi64ELi256ELNS4_4UMMA5MajorE0ELSQ_0ELNSP_7ScaleInE0ELSR_0EEEEEENS4_6LayoutINS5_IJSD_SD_SD_EEENS5_IJNSA_ILi0EEESW_SW_EEEEENS5_IJNS4_10UnderscoreESZ_SZ_EEEEENS4_23SM90_TMA_LOAD_MULTICASTENS4_14ComposedLayoutINS4_7SwizzleILi3ELi4ELi3EEENS4_18smem_ptr_flag_bitsILi16EEENSU_INS5_IJNSA_ILi8EEESG_EEENS5_IJSG_SD_EEEEEEEvNS4_8identityES12_S1C_vS1D_EENS_8epilogue10collective18CollectiveEpilogueINS1F_23Sm100TmaWarpSpecializedILi4ELi2ELi32ELb1ELb0EEEJSJ_NS5_IJNSU_ISG_SD_EES1K_EEESK_SL_SK_SL_NS1F_6fusion15FusionCallbacksIS1J_NS1M_17LinearCombinationISK_fSK_fLNS_15FloatRoundStyleE2EEESJ_S1L_JEEENS4_5SM1004TMEM4LOAD26SM100_TMEM_LOAD_16dp256b8xENS4_13SM90_TMA_LOADES1C_NS4_17SM75_U32x4_LDSM_NENS4_14SM90_TMA_STOREES1C_NS4_17SM90_U32x4_STSM_NENS4_39AutoVectorizingCopyWithAssumedAlignmentILi128EEEEEEvvEEEEvNT_6ParamsE --------------------------
	.section	.nv.info._ZN7cutlass13device_kernelINS_4gemm6kernel13GemmUniversalIN4cute5tupleIJiiiiEEENS1_10collective13CollectiveMmaINS1_35MainloopSm100TmaUmmaWarpSpecializedILi2ELi2ELi4ENS5_IJNS4_1CILi2EEENSA_ILi4EEENSA_ILi1EEEEEEEENS5_IJNSA_ILi64EEENSA_ILi256EEENSA_ILi128EEEEEENS_10bfloat16_tENS5_IJlSD_lEEESK_SL_NS4_8TiledMMAINS4_8MMA_AtomIJNS4_20SM100_MMA_F16BF16_SSISK_SK_fLi64ELi256ELNS4_4UMMA5MajorE0ELSQ_0ELNSP_7ScaleInE0ELSR_0EEEEEENS4_6LayoutINS5_IJSD_SD_SD_EEENS5_IJNSA_ILi0EEESW_SW_EEEEENS5_IJNS4_10UnderscoreESZ_SZ_EEEEENS4_23SM90_TMA_LOAD_MULTICASTENS4_14ComposedLayoutINS4_7SwizzleILi3ELi4ELi3EEENS4_18smem_ptr_flag_bitsILi16EEENSU_INS5_IJNSA_ILi8EEESG_EEENS5_IJSG_SD_EEEEEEEvNS4_8identityES12_S1C_vS1D_EENS_8epilogue10collective18CollectiveEpilogueINS1F_23Sm100TmaWarpSpecializedILi4ELi2ELi32ELb1ELb0EEEJSJ_NS5_IJNSU_ISG_SD_EES1K_EEESK_SL_SK_SL_NS1F_6fusion15FusionCallbacksIS1J_NS1M_17LinearCombinationISK_fSK_fLNS_15FloatRoundStyleE2EEESJ_S1L_JEEENS4_5SM1004TMEM4LOAD26SM100_TMEM_LOAD_16dp256b8xENS4_13SM90_TMA_LOADES1C_NS4_17SM75_U32x4_LDSM_NENS4_14SM90_TMA_STOREES1C_NS4_17SM90_U32x4_STSM_NENS4_39AutoVectorizingCopyWithAssumedAlignmentILi128EEEEEEvvEEEEvNT_6ParamsE,"",@"SHT_CUDA_INFO"
	.sectionflags	@""
	.align	4


	//----- nvinfo : EIATTR_CUDA_API_VERSION
	.align		4
        /*0000*/ 	.byte	0x04, 0x37
        /*0002*/ 	.short	(.L_31 - .L_30)
.L_30:
        /*0004*/ 	.word	0x00000082


	//----- nvinfo : EIATTR_KPARAM_INFO
	.align		4
.L_31:
        /*0008*/ 	.byte	0x04, 0x17
        /*000a*/ 	.short	(.L_33 - .L_32)
.L_32:
        /*000c*/ 	.word	0x00000000
        /*0010*/ 	.short	0x0000
        /*0012*/ 	.short	0x0000
        /*0014*/ 	.byte	0x00, 0xf0, 0x01, 0x20


	//----- nvinfo : EIATTR_AT_ENTRY_FRAGMENTS
	.align		4
.L_33:
        /*0018*/ 	.byte	0x04, 0x4f
        /*001a*/ 	.short	(.L_35 - .L_34)


	//   ....[0]....
.L_34:
        /*001c*/ 	.word	0x00000006


	//----- nvinfo : EIATTR_RESERVED_SMEM_USED
	.align		4
.L_35:
        /*0020*/ 	.byte	0x01, 0x41
	.zero		2


	//----- nvinfo : EIATTR_SPARSE_MMA_MASK
	.align		4
        /*0024*/ 	.byte	0x03, 0x50
        /*0026*/ 	.short	0x0000


	//----- nvinfo : EIATTR_TCGEN05_1CTA_USED
	.align		4
        /*0028*/ 	.byte	0x01, 0x51
	.zero		2


	//----- nvinfo : EIATTR_MAXREG_COUNT
	.align		4
        /*002c*/ 	.byte	0x03, 0x1b
        /*002e*/ 	.short	0x00ff


	//----- nvinfo : EIATTR_NUM_BARRIERS
	.align		4
        /*0030*/ 	.byte	0x02, 0x4c
        /*0032*/ 	.byte	0x07
	.zero		1


	//----- nvinfo : EIATTR_EXTERNS
	.align		4
        /*0034*/ 	.byte	0x04, 0x0f
        /*0036*/ 	.short	(.L_37 - .L_36)


	//   ....[0]....
	.align		4
.L_36:
        /*0038*/ 	.word	index@(__assertfail)


	//----- nvinfo : EIATTR_MERCURY_ISA_VERSION
	.align		4
.L_37:
        /*003c*/ 	.byte	0x03, 0x5f
        /*003e*/ 	.short	0x0101


	//----- nvinfo : EIATTR_INT_WARP_WIDE_INSTR_OFFSETS
	.align		4
        /*0040*/ 	.byte	0x04, 0x31
        /*0042*/ 	.short	(.L_39 - .L_38)


	//   ....[0]....
.L_38:
        /*0044*/ 	.word	0x000041a0


	//   ....[1]....
        /*0048*/ 	.word	0x000041c0


	//   ....[2]....
        /*004c*/ 	.word	0x000041f0


	//   ....[3]....
        /*0050*/ 	.word	0x00004d30


	//   ....[4]....
        /*0054*/ 	.word	0x00004da0


	//   ....[5]....
        /*0058*/ 	.word	0x00004e80


	//   ....[6]....
        /*005c*/ 	.word	0x00004f00


	//   ....[7]....
        /*0060*/ 	.word	0x00005000


	//   ....[8]....
        /*0064*/ 	.word	0x00005080


	//   ....[9]....
        /*0068*/ 	.word	0x00005170


	//   ....[10]....
        /*006c*/ 	.word	0x00005220


	//----- nvinfo : EIATTR_COOP_GROUP_MASK_REGIDS
	.align		4
.L_39:
        /*0070*/ 	.byte	0x04, 0x29
        /*0072*/ 	.short	(.L_41 - .L_40)


	//   ....[0]....
.L_40:
        /*0074*/ 	.word	0xffffffff


	//   ....[1]....
        /*0078*/ 	.word	0xffffffff


	//   ....[2]....
        /*007c*/ 	.word	0xffffffff


	//   ....[3]....
        /*0080*/ 	.word	0xffffffff


	//   ....[4]....
        /*0084*/ 	.word	0xffffffff


	//   ....[5]....
        /*0088*/ 	.word	0xffffffff


	//   ....[6]....
        /*008c*/ 	.word	0xffffffff


	//   ....[7]....
        /*0090*/ 	.word	0xffffffff


	//   ....[8]....
        /*0094*/ 	.word	0xffffffff


	//   ....[9]....
        /*0098*/ 	.word	0xffffffff


	//   ....[10]....
        /*009c*/ 	.word	0xffffffff


	//   ....[11]....
        /*00a0*/ 	.word	0xffffffff


	//   ....[12]....
        /*00a4*/ 	.word	0xffffffff


	//   ....[13]....
        /*00a8*/ 	.word	0xffffffff


	//----- nvinfo : EIATTR_COOP_GROUP_INSTR_OFFSETS
	.align		4
.L_41:
        /*00ac*/ 	.byte	0x04, 0x28
        /*00ae*/ 	.short	(.L_43 - .L_42)


	//   ....[0]....
.L_42:
        /*00b0*/ 	.word	0x00000080


	//   ....[1]....
        /*00b4*/ 	.word	0x000004e0


	//   ....[2]....
        /*00b8*/ 	.word	0x00000650


	//   ....[3]....
        /*00bc*/ 	.word	0x000007f0


	//   ....[4]....
        /*00c0*/ 	.word	0x000008f0


	//   ....[5]....
        /*00c4*/ 	.word	0x00000a60


	//   ....[6]....
        /*00c8*/ 	.word	0x00000c00


	//   ....[7]....
        /*00cc*/ 	.word	0x00000db0


	//   ....[8]....
        /*00d0*/ 	.word	0x00002440


	//   ....[9]....
        /*00d4*/ 	.word	0x000031d0


	//   ....[10]....
        /*00d8*/ 	.word	0x000033e0


	//   ....[11]....
        /*00dc*/ 	.word	0x00003410


	//   ....[12]....
        /*00e0*/ 	.word	0x00004080


	//   ....[13]....
        /*00e4*/ 	.word	0x000042b0


	//----- nvinfo : EIATTR_VRC_CTA_INIT_COUNT
	.align		4
.L_43:
        /*00e8*/ 	.byte	0x02, 0x4a
        /*00ea*/ 	.byte	0x80
	.zero		1


	//----- nvinfo : EIATTR_SYSCALL_OFFSETS
	.align		4
        /*00ec*/ 	.byte	0x04, 0x46
        /*00ee*/ 	.short	(.L_45 - .L_44)


	//   ....[0]....
.L_44:
        /*00f0*/ 	.word	0x00005ea0


	//   ....[1]....
        /*00f4*/ 	.word	0x00005f90


	//   ....[2]....
        /*00f8*/ 	.word	0x000067c0


	//   ....[3]....
        /*00fc*/ 	.word	0x00007480


	//   ....[4]....
        /*0100*/ 	.word	0x000080f0


	//   ....[5]....
        /*0104*/ 	.word	0x00008d60


	//----- nvinfo : EIATTR_MBARRIER_INSTR_OFFSETS
	.align		4
.L_45:
        /*0108*/ 	.byte	0x04, 0x39
        /*010a*/ 	.short	(.L_47 - .L_46)


	//   ....[0]....
.L_46:
        /*010c*/ 	.word	0x00000600
        /*0110*/ 	.word	0x000000ff
        /*0114*/ 	.word	0x00000000
        /*0118*/ 	.short	0x0100
        /*011a*/ 	.byte	0x04
	.zero		1


	//   ....[1]....
        /*011c*/ 	.word	0x00000610
        /*0120*/ 	.word	0x000000ff
        /*0124*/ 	.word	0x00000010
        /*0128*/ 	.short	0x0100
        /*012a*/ 	.byte	0x04
	.zero		1


	//   ....[2]....
        /*012c*/ 	.word	0x00000620
        /*0130*/ 	.word	0x000000ff
        /*0134*/ 	.word	0x00000008
        /*0138*/ 	.short	0x0100
        /*013a*/ 	.byte	0x04
	.zero		1


	//   ....[3]....
        /*013c*/ 	.word	0x00000630
        /*0140*/ 	.word	0x000000ff
        /*0144*/ 	.word	0x00000018
        /*0148*/ 	.short	0x0100
        /*014a*/ 	.byte	0x04
	.zero		1


	//   ....[4]....
        /*014c*/ 	.word	0x00000760
        /*0150*/ 	.word	0x000000ff
        /*0154*/ 	.word	0x00000020
        /*0158*/ 	.short	0x0100
        /*015a*/ 	.byte	0x04
	.zero		1


	//   ....[5]....
        /*015c*/ 	.word	0x00000770
        /*0160*/ 	.word	0x000000ff
        /*0164*/ 	.word	0x00000040
        /*0168*/ 	.short	0x0100
        /*016a*/ 	.byte	0x04
	.zero		1


	//   ....[6]....
        /*016c*/ 	.word	0x00000780
        /*0170*/ 	.word	0x000000ff
        /*0174*/ 	.word	0x00000028
        /*0178*/ 	.short	0x0100
        /*017a*/ 	.byte	0x04
	.zero		1


	//   ....[7]....
        /*017c*/ 	.word	0x00000790
        /*0180*/ 	.word	0x000000ff
        /*0184*/ 	.word	0x00000048
        /*0188*/ 	.short	0x0100
        /*018a*/ 	.byte	0x04
	.zero		1


	//   ....[8]....
        /*018c*/ 	.word	0x000007a0
        /*0190*/ 	.word	0x000000ff
        /*0194*/ 	.word	0x00000030
        /*0198*/ 	.short	0x0100
        /*019a*/ 	.byte	0x04
	.zero		1


	//   ....[9]....
        /*019c*/ 	.word	0x000007b0
        /*01a0*/ 	.word	0x000000ff
        /*01a4*/ 	.word	0x00000050
        /*01a8*/ 	.short	0x0100
        /*01aa*/ 	.byte	0x04
	.zero		1


	//   ....[10]....
        /*01ac*/ 	.word	0x000007c0
        /*01b0*/ 	.word	0x000000ff
        /*01b4*/ 	.word	0x00000038
        /*01b8*/ 	.short	0x0100
        /*01ba*/ 	.byte	0x04
	.zero		1


	//   ....[11]....
        /*01bc*/ 	.word	0x000007d0
        /*01c0*/ 	.word	0x000000ff
        /*01c4*/ 	.word	0x00000058
        /*01c8*/ 	.short	0x0100
        /*01ca*/ 	.byte	0x04
	.zero		1


	//   ....[12]....
        /*01cc*/ 	.word	0x000008c0
        /*01d0*/ 	.word	0x000000ff
        /*01d4*/ 	.word	0x00000060
        /*01d8*/ 	.short	0x0100
        /*01da*/ 	.byte	0x06
	.zero		1


	//   ....[13]....
        /*01dc*/ 	.word	0x000008d0
        /*01e0*/ 	.word	0x000000ff
        /*01e4*/ 	.word	0x00000068
        /*01e8*/ 	.short	0x0100
        /*01ea*/ 	.byte	0x06
	.zero		1


	//   ....[14]....
        /*01ec*/ 	.word	0x00000a10
        /*01f0*/ 	.word	0x000000ff
        /*01f4*/ 	.word	0x00000070
        /*01f8*/ 	.short	0x0100
        /*01fa*/ 	.byte	0x06
	.zero		1


	//   ....[15]....
        /*01fc*/ 	.word	0x00000a20
        /*0200*/ 	.word	0x000000ff
        /*0204*/ 	.word	0x00000080
        /*0208*/ 	.short	0x0100
        /*020a*/ 	.byte	0x06
	.zero		1


	//   ....[16]....
        /*020c*/ 	.word	0x00000a30
        /*0210*/ 	.word	0x000000ff
        /*0214*/ 	.word	0x00000078
        /*0218*/ 	.short	0x0100
        /*021a*/ 	.byte	0x06
	.zero		1


	//   ....[17]....
        /*021c*/ 	.word	0x00000a40
        /*0220*/ 	.word	0x000000ff
        /*0224*/ 	.word	0x00000088
        /*0228*/ 	.short	0x0100
        /*022a*/ 	.byte	0x06
	.zero		1


	//   ....[18]....
        /*022c*/ 	.word	0x00000b70
        /*0230*/ 	.word	0x000000ff
        /*0234*/ 	.word	0x00000090
        /*0238*/ 	.short	0x0100
        /*023a*/ 	.byte	0x04
	.zero		1


	//   ....[19]....
        /*023c*/ 	.word	0x00000b80
        /*0240*/ 	.word	0x000000ff
        /*0244*/ 	.word	0x000000b0
        /*0248*/ 	.short	0x0100
        /*024a*/ 	.byte	0x04
	.zero		1


	//   ....[20]....
        /*024c*/ 	.word	0x00000b90
        /*0250*/ 	.word	0x000000ff
        /*0254*/ 	.word	0x00000098
        /*0258*/ 	.short	0x0100
        /*025a*/ 	.byte	0x04
	.zero		1


	//   ....[21]....
        /*025c*/ 	.word	0x00000ba0
        /*0260*/ 	.word	0x000000ff
        /*0264*/ 	.word	0x000000b8
        /*0268*/ 	.short	0x0100
        /*026a*/ 	.byte	0x04
	.zero		1


	//   ....[22]....
        /*026c*/ 	.word	0x00000bb0
        /*0270*/ 	.word	0x000000ff
        /*0274*/ 	.word	0x000000a0
        /*0278*/ 	.short	0x0100
        /*027a*/ 	.byte	0x04
	.zero		1


	//   ....[23]....
        /*027c*/ 	.word	0x00000bc0
        /*0280*/ 	.word	0x000000ff
        /*0284*/ 	.word	0x000000c0
        /*0288*/ 	.short	0x0100
        /*028a*/ 	.byte	0x04
	.zero		1


	//   ....[24]....
        /*028c*/ 	.word	0x00000bd0
        /*0290*/ 	.word	0x000000ff
        /*0294*/ 	.word	0x000000a8
        /*0298*/ 	.short	0x0100
        /*029a*/ 	.byte	0x04
	.zero		1


	//   ....[25]....
        /*029c*/ 	.word	0x00000be0
        /*02a0*/ 	.word	0x000000ff
        /*02a4*/ 	.word	0x000000c8
        /*02a8*/ 	.short	0x0100
        /*02aa*/ 	.byte	0x04
	.zero		1


	//   ....[26]....
        /*02ac*/ 	.word	0x00000cd0
        /*02b0*/ 	.word	0x000000ff
        /*02b4*/ 	.word	0x000000d0
        /*02b8*/ 	.short	0x0100
        /*02ba*/ 	.byte	0x04
	.zero		1


	//   ....[27]....
        /*02bc*/ 	.word	0x00000ce0
        /*02c0*/ 	.word	0x000000ff
        /*02c4*/ 	.word	0x000000e0
        /*02c8*/ 	.short	0x0100
        /*02ca*/ 	.byte	0x04
	.zero		1


	//   ....[28]....
        /*02cc*/ 	.word	0x00000cf0
        /*02d0*/ 	.word	0x000000ff
        /*02d4*/ 	.word	0x000000d8
        /*02d8*/ 	.short	0x0100
        /*02da*/ 	.byte	0x04
	.zero		1


	//   ....[29]....
        /*02dc*/ 	.word	0x00000d00
        /*02e0*/ 	.word	0x000000ff
        /*02e4*/ 	.word	0x000000e8
        /*02e8*/ 	.short	0x0100
        /*02ea*/ 	.byte	0x04
	.zero		1


	//   ....[30]....
        /*02ec*/ 	.word	0x00001a50
        /*02f0*/ 	.word	0x00000003
        /*02f4*/ 	.word	0x000000e0
        /*02f8*/ 	.short	0x010a
        /*02fa*/ 	.byte	0xff
	.zero		1


	//   ....[31]....
        /*02fc*/ 	.word	0x00001a80
        /*0300*/ 	.word	0x00000003
        /*0304*/ 	.word	0x000000d0
        /*0308*/ 	.short	0x0101
        /*030a*/ 	.byte	0xff
	.zero		1


	//   ....[32]....
        /*030c*/ 	.word	0x00001b60
        /*0310*/ 	.word	0x000000ff
        /*0314*/ 	.word	0x00000010
        /*0318*/ 	.short	0x010a
        /*031a*/ 	.byte	0x04
	.zero		1


	//   ....[33]....
        /*031c*/ 	.word	0x00001be0
        /*0320*/ 	.word	0x000000ff
        /*0324*/ 	.word	0x00000010
        /*0328*/ 	.short	0x010a
        /*032a*/ 	.byte	0x21
	.zero		1


	//   ....[34]....
        /*032c*/ 	.word	0x00001d20
        /*0330*/ 	.word	0x000000ff
        /*0334*/ 	.word	0x00000010
        /*0338*/ 	.short	0x010a
        /*033a*/ 	.byte	0x04
	.zero		1


	//   ....[35]....
        /*033c*/ 	.word	0x00001fd0
        /*0340*/ 	.word	0x000000ff
        /*0344*/ 	.word	0x00000068
        /*0348*/ 	.short	0x0101
        /*034a*/ 	.byte	0x15
	.zero		1


	//   ....[36]....
        /*034c*/ 	.word	0x00001ff0
        /*0350*/ 	.word	0x000000ff
        /*0354*/ 	.word	0x00000010
        /*0358*/ 	.short	0x010a
        /*035a*/ 	.byte	0x04
	.zero		1


	//   ....[37]....
        /*035c*/ 	.word	0x00002070
        /*0360*/ 	.word	0x000000ff
        /*0364*/ 	.word	0x00000010
        /*0368*/ 	.short	0x010a
        /*036a*/ 	.byte	0x21
	.zero		1


	//   ....[38]....
        /*036c*/ 	.word	0x000021b0
        /*0370*/ 	.word	0x000000ff
        /*0374*/ 	.word	0x00000010
        /*0378*/ 	.short	0x010a
        /*037a*/ 	.byte	0x04
	.zero		1


	//   ....[39]....
        /*037c*/ 	.word	0x00002470
        /*0380*/ 	.word	0x00000003
        /*0384*/ 	.word	0x00000070
        /*0388*/ 	.short	0x010a
        /*038a*/ 	.byte	0xff
	.zero		1


	//   ....[40]....
        /*038c*/ 	.word	0x000025c0
        /*0390*/ 	.word	0x00000000
        /*0394*/ 	.word	0x00000000
        /*0398*/ 	.short	0x0101
        /*039a*/ 	.byte	0xff
	.zero		1


	//   ....[41]....
        /*039c*/ 	.word	0x00002b70
        /*03a0*/ 	.word	0x000000ff
        /*03a4*/ 	.word	0x00000000
        /*03a8*/ 	.short	0x010a
        /*03aa*/ 	.byte	0x04
	.zero		1


	//   ....[42]....
        /*03ac*/ 	.word	0x00002c10
        /*03b0*/ 	.word	0x00000000
        /*03b4*/ 	.word	0x00000000
        /*03b8*/ 	.short	0x010a
        /*03ba*/ 	.byte	0xff
	.zero		1


	//   ....[43]....
        /*03bc*/ 	.word	0x00002d30
        /*03c0*/ 	.word	0x00000002
        /*03c4*/ 	.word	0x000000d0
        /*03c8*/ 	.short	0x010a
        /*03ca*/ 	.byte	0xff
	.zero		1


	//   ....[44]....
        /*03cc*/ 	.word	0x00002d90
        /*03d0*/ 	.word	0x00000004
        /*03d4*/ 	.word	0x00000000
        /*03d8*/ 	.short	0x0101
        /*03da*/ 	.byte	0xff
	.zero		1


	//   ....[45]....
        /*03dc*/ 	.word	0x00002db0
        /*03e0*/ 	.word	0x000000ff
        /*03e4*/ 	.word	0x00000080
        /*03e8*/ 	.short	0x010a
        /*03ea*/ 	.byte	0x04
	.zero		1


	//   ....[46]....
        /*03ec*/ 	.word	0x00002ed0
        /*03f0*/ 	.word	0x00000002
        /*03f4*/ 	.word	0x00000070
        /*03f8*/ 	.short	0x010a
        /*03fa*/ 	.byte	0xff
	.zero		1


	//   ....[47]....
        /*03fc*/ 	.word	0x00002fe0
        /*0400*/ 	.word	0x00000002
        /*0404*/ 	.word	0x00000000
        /*0408*/ 	.short	0x0101
        /*040a*/ 	.byte	0xff
	.zero		1


	//   ....[48]....
        /*040c*/ 	.word	0x00003070
        /*0410*/ 	.word	0x000000ff
        /*0414*/ 	.word	0x00000080
        /*0418*/ 	.short	0x0106
        /*041a*/ 	.byte	0x04
	.zero		1


	//   ....[49]....
        /*041c*/ 	.word	0x00003090
        /*0420*/ 	.word	0x000000ff
        /*0424*/ 	.word	0x00000080
        /*0428*/ 	.short	0x010a
        /*042a*/ 	.byte	0x04
	.zero		1


	//   ....[50]....
        /*042c*/ 	.word	0x00003120
        /*0430*/ 	.word	0x000000ff
        /*0434*/ 	.word	0x00000080
        /*0438*/ 	.short	0x0106
        /*043a*/ 	.byte	0x07
	.zero		1


	//   ....[51]....
        /*043c*/ 	.word	0x00003160
        /*0440*/ 	.word	0x00000000
        /*0444*/ 	.word	0x00000080
        /*0448*/ 	.short	0x010a
        /*044a*/ 	.byte	0xff
	.zero		1


	//   ....[52]....
        /*044c*/ 	.word	0x00003730
        /*0450*/ 	.word	0x00000000
        /*0454*/ 	.word	0x00000070
        /*0458*/ 	.short	0x010a
        /*045a*/ 	.byte	0xff
	.zero		1


	//   ....[53]....
        /*045c*/ 	.word	0x00003830
        /*0460*/ 	.word	0x00000003
        /*0464*/ 	.word	0x00000000
        /*0468*/ 	.short	0x0101
        /*046a*/ 	.byte	0xff
	.zero		1


	//   ....[54]....
        /*046c*/ 	.word	0x00003840
        /*0470*/ 	.word	0x000000ff
        /*0474*/ 	.word	0x00000000
        /*0478*/ 	.short	0x010a
        /*047a*/ 	.byte	0x04
	.zero		1


	//   ....[55]....
        /*047c*/ 	.word	0x000038c0
        /*0480*/ 	.word	0x000000ff
        /*0484*/ 	.word	0x000000b0
        /*0488*/ 	.short	0x010a
        /*048a*/ 	.byte	0x2e
	.zero		1


	//   ....[56]....
        /*048c*/ 	.word	0x000039a0
        /*0490*/ 	.word	0x000000ff
        /*0494*/ 	.word	0x00000000
        /*0498*/ 	.short	0x010a
        /*049a*/ 	.byte	0x07
	.zero		1


	//   ....[57]....
        /*049c*/ 	.word	0x00003ae0
        /*04a0*/ 	.word	0x000000ff
        /*04a4*/ 	.word	0x00000000
        /*04a8*/ 	.short	0x010a
        /*04aa*/ 	.byte	0x04
	.zero		1


	//   ....[58]....
        /*04ac*/ 	.word	0x00003eb0
        /*04b0*/ 	.word	0x000000ff
        /*04b4*/ 	.word	0x00000000
        /*04b8*/ 	.short	0x010a
        /*04ba*/ 	.byte	0x04
	.zero		1


	//   ....[59]....
        /*04bc*/ 	.word	0x00003f40
        /*04c0*/ 	.word	0x000000ff
        /*04c4*/ 	.word	0x00000000
        /*04c8*/ 	.short	0x010a
        /*04ca*/ 	.byte	0x05
	.zero		1


	//   ....[60]....
        /*04cc*/ 	.word	0x00003fd0
        /*04d0*/ 	.word	0x000000ff
        /*04d4*/ 	.word	0x00000000
        /*04d8*/ 	.short	0x010a
        /*04da*/ 	.byte	0x05
	.zero		1


	//   ....[61]....
        /*04dc*/ 	.word	0x00004060
        /*04e0*/ 	.word	0x000000ff
        /*04e4*/ 	.word	0x00000000
        /*04e8*/ 	.short	0x010a
        /*04ea*/ 	.byte	0x04
	.zero		1


	//   ....[62]....
        /*04ec*/ 	.word	0x00004530
        /*04f0*/ 	.word	0x0000000c
        /*04f4*/ 	.word	0x00000070
        /*04f8*/ 	.short	0x010a
        /*04fa*/ 	.byte	0xff
	.zero		1


	//   ....[63]....
        /*04fc*/ 	.word	0x000046a0
        /*0500*/ 	.word	0x00000000
        /*0504*/ 	.word	0x00000000
        /*0508*/ 	.short	0x0101
        /*050a*/ 	.byte	0xff
	.zero		1


	//   ....[64]....
        /*050c*/ 	.word	0x00004b30
        /*0510*/ 	.word	0x000000ff
        /*0514*/ 	.word	0x00000068
        /*0518*/ 	.short	0x010a
        /*051a*/ 	.byte	0x15
	.zero		1


	//   ....[65]....
        /*051c*/ 	.word	0x00004cb0
        /*0520*/ 	.word	0x000000ff
        /*0524*/ 	.word	0x00000040
        /*0528*/ 	.short	0x010a
        /*052a*/ 	.byte	0x15
	.zero		1


	//   ....[66]....
        /*052c*/ 	.word	0x00004e30
        /*0530*/ 	.word	0x000000ff
        /*0534*/ 	.word	0x00000020
        /*0538*/ 	.short	0x010b
        /*053a*/ 	.byte	0x15
	.zero		1


	//   ....[67]....
        /*053c*/ 	.word	0x00004e40
        /*0540*/ 	.word	0x000000ff
        /*0544*/ 	.word	0x00000000
        /*0548*/ 	.short	0x0101
        /*054a*/ 	.byte	0x06
	.zero		1


	//   ....[68]....
        /*054c*/ 	.word	0x00004e50
        /*0550*/ 	.word	0x000000ff
        /*0554*/ 	.word	0x00000048
        /*0558*/ 	.short	0x010a
        /*055a*/ 	.byte	0x15
	.zero		1


	//   ....[69]....
        /*055c*/ 	.word	0x00004fb0
        /*0560*/ 	.word	0x000000ff
        /*0564*/ 	.word	0x00000028
        /*0568*/ 	.short	0x010b
        /*056a*/ 	.byte	0x15
	.zero		1


	//   ....[70]....
        /*056c*/ 	.word	0x00004fc0
        /*0570*/ 	.word	0x000000ff
        /*0574*/ 	.word	0x00000000
        /*0578*/ 	.short	0x0101
        /*057a*/ 	.byte	0x06
	.zero		1


	//   ....[71]....
        /*057c*/ 	.word	0x00004fd0
        /*0580*/ 	.word	0x000000ff
        /*0584*/ 	.word	0x00000050
        /*0588*/ 	.short	0x010a
        /*058a*/ 	.byte	0x15
	.zero		1


	//   ....[72]....
        /*058c*/ 	.word	0x00005120
        /*0590*/ 	.word	0x000000ff
        /*0594*/ 	.word	0x00000030
        /*0598*/ 	.short	0x010b
        /*059a*/ 	.byte	0x15
	.zero		1


	//   ....[73]....
        /*059c*/ 	.word	0x00005130
        /*05a0*/ 	.word	0x000000ff
        /*05a4*/ 	.word	0x00000000
        /*05a8*/ 	.short	0x0101
        /*05aa*/ 	.byte	0x06
	.zero		1


	//   ....[74]....
        /*05ac*/ 	.word	0x00005140
        /*05b0*/ 	.word	0x000000ff
        /*05b4*/ 	.word	0x00000058
        /*05b8*/ 	.short	0x010a
        /*05ba*/ 	.byte	0x15
	.zero		1


	//   ....[75]....
        /*05bc*/ 	.word	0x00005330
        /*05c0*/ 	.word	0x000000ff
        /*05c4*/ 	.word	0x00000038
        /*05c8*/ 	.short	0x010b
        /*05ca*/ 	.byte	0x15
	.zero		1


	//   ....[76]....
        /*05cc*/ 	.word	0x00005340
        /*05d0*/ 	.word	0x000000ff
        /*05d4*/ 	.word	0x00000000
        /*05d8*/ 	.short	0x0101
        /*05da*/ 	.byte	0x25
	.zero		1


	//   ....[77]....
        /*05dc*/ 	.word	0x00005370
        /*05e0*/ 	.word	0x000000ff
        /*05e4*/ 	.word	0x00000040
        /*05e8*/ 	.short	0x010a
        /*05ea*/ 	.byte	0x15
	.zero		1


	//   ....[78]....
        /*05ec*/ 	.word	0x00005390
        /*05f0*/ 	.word	0x000000ff
        /*05f4*/ 	.word	0x00000048
        /*05f8*/ 	.short	0x010a
        /*05fa*/ 	.byte	0x15
	.zero		1


	//   ....[79]....
        /*05fc*/ 	.word	0x000053b0
        /*0600*/ 	.word	0x000000ff
        /*0604*/ 	.word	0x00000050
        /*0608*/ 	.short	0x010a
        /*060a*/ 	.byte	0x15
	.zero		1


	//   ....[80]....
        /*060c*/ 	.word	0x000053f0
        /*0610*/ 	.word	0x00000000
        /*0614*/ 	.word	0x00000058
        /*0618*/ 	.short	0x010a
        /*061a*/ 	.byte	0xff
	.zero		1


	//   ....[81]....
        /*061c*/ 	.word	0x00005730
        /*0620*/ 	.word	0x00000003
        /*0624*/ 	.word	0x00000070
        /*0628*/ 	.short	0x010a
        /*062a*/ 	.byte	0xff
	.zero		1


	//   ....[82]....
        /*062c*/ 	.word	0x000058b0
        /*0630*/ 	.word	0x00000000
        /*0634*/ 	.word	0x00000000
        /*0638*/ 	.short	0x0101
        /*063a*/ 	.byte	0xff
	.zero		1


	//   ....[83]....
        /*063c*/ 	.word	0x00006430
        /*0640*/ 	.word	0x000000ff
        /*0644*/ 	.word	0x00000020
        /*0648*/ 	.short	0x010a
        /*064a*/ 	.byte	0x2c
	.zero		1


	//   ....[84]....
        /*064c*/ 	.word	0x00006480
        /*0650*/ 	.word	0x00000064
        /*0654*/ 	.word	0x00000090
        /*0658*/ 	.short	0x010a
        /*065a*/ 	.byte	0xff
	.zero		1


	//   ....[85]....
        /*065c*/ 	.word	0x000065a0
        /*0660*/ 	.word	0x000000ff
        /*0664*/ 	.word	0x00000020
        /*0668*/ 	.short	0x010a
        /*066a*/ 	.byte	0x2c
	.zero		1


	//   ....[86]....
        /*066c*/ 	.word	0x000066a0
        /*0670*/ 	.word	0x00000064
        /*0674*/ 	.word	0x00000090
        /*0678*/ 	.short	0x010a
        /*067a*/ 	.byte	0xff
	.zero		1


	//   ....[87]....
        /*067c*/ 	.word	0x000071a0
        /*0680*/ 	.word	0x00000000
        /*0684*/ 	.word	0x00000000
        /*0688*/ 	.short	0x0101
        /*068a*/ 	.byte	0xff
	.zero		1


	//   ....[88]....
        /*068c*/ 	.word	0x000071b0
        /*0690*/ 	.word	0x00000003
        /*0694*/ 	.word	0x00000020
        /*0698*/ 	.short	0x010a
        /*069a*/ 	.byte	0xff
	.zero		1


	//   ....[89]....
        /*069c*/ 	.word	0x00007280
        /*06a0*/ 	.word	0x00000003
        /*06a4*/ 	.word	0x00000020
        /*06a8*/ 	.short	0x010a
        /*06aa*/ 	.byte	0xff
	.zero		1


	//   ....[90]....
        /*06ac*/ 	.word	0x00007e10
        /*06b0*/ 	.word	0x0000003f
        /*06b4*/ 	.word	0x00000000
        /*06b8*/ 	.short	0x0101
        /*06ba*/ 	.byte	0xff
	.zero		1


	//   ....[91]....
        /*06bc*/ 	.word	0x00007e30
        /*06c0*/ 	.word	0x00000067
        /*06c4*/ 	.word	0x00000020
        /*06c8*/ 	.short	0x010a
        /*06ca*/ 	.byte	0xff
	.zero		1


	//   ....[92]....
        /*06cc*/ 	.word	0x00007ef0
        /*06d0*/ 	.word	0x00000067
        /*06d4*/ 	.word	0x00000020
        /*06d8*/ 	.short	0x010a
        /*06da*/ 	.byte	0xff
	.zero		1


	//   ....[93]....
        /*06dc*/ 	.word	0x00008a80
        /*06e0*/ 	.word	0x0000003f
        /*06e4*/ 	.word	0x00000000
        /*06e8*/ 	.short	0x0101
        /*06ea*/ 	.byte	0xff
	.zero		1


	//   ....[94]....
        /*06ec*/ 	.word	0x00008aa0
        /*06f0*/ 	.word	0x00000070
        /*06f4*/ 	.word	0x00000020
        /*06f8*/ 	.short	0x010a
        /*06fa*/ 	.byte	0xff
	.zero		1


	//   ....[95]....
        /*06fc*/ 	.word	0x00008b60
        /*0700*/ 	.word	0x00000070
        /*0704*/ 	.word	0x00000020
        /*0708*/ 	.short	0x010a
        /*070a*/ 	.byte	0xff
	.zero		1


	//   ....[96]....
        /*070c*/ 	.word	0x00008f80
        /*0710*/ 	.word	0x000000ff
        /*0714*/ 	.word	0x00000000
        /*0718*/ 	.short	0x0101
        /*071a*/ 	.byte	0x04
	.zero		1


	//   ....[97]....
        /*071c*/ 	.word	0x00009750
        /*0720*/ 	.word	0x00000002
        /*0724*/ 	.word	0x00000000
        /*0728*/ 	.short	0x0101
        /*072a*/ 	.byte	0xff
	.zero		1


	//   ....[98]....
        /*072c*/ 	.word	0x000099f0
        /*0730*/ 	.word	0x000000ff
        /*0734*/ 	.word	0x00000000
        /*0738*/ 	.short	0x0101
        /*073a*/ 	.byte	0x06
	.zero		1


	//   ....[99]....
        /*073c*/ 	.word	0x00009a10
        /*0740*/ 	.word	0x00000003
        /*0744*/ 	.word	0x000000e0
        /*0748*/ 	.short	0x010a
        /*074a*/ 	.byte	0xff
	.zero		1


	//   ....[100]....
        /*074c*/ 	.word	0x00009a70
        /*0750*/ 	.word	0x00000000
        /*0754*/ 	.word	0x00000010
        /*0758*/ 	.short	0x010a
        /*075a*/ 	.byte	0xff
	.zero		1


	//   ....[101]....
        /*075c*/ 	.word	0x00009ad0
        /*0760*/ 	.word	0x00000000
        /*0764*/ 	.word	0x00000010
        /*0768*/ 	.short	0x010a
        /*076a*/ 	.byte	0xff
	.zero		1


	//   ....[102]....
        /*076c*/ 	.word	0x00009b20
        /*0770*/ 	.word	0x00000003
        /*0774*/ 	.word	0x00000070
        /*0778*/ 	.short	0x010a
        /*077a*/ 	.byte	0xff
	.zero		1


	//   ....[103]....
        /*077c*/ 	.word	0x00009b80
        /*0780*/ 	.word	0x00000000
        /*0784*/ 	.word	0x00000000
        /*0788*/ 	.short	0x010a
        /*078a*/ 	.byte	0xff
	.zero		1


	//   ....[104]....
        /*078c*/ 	.word	0x00009bd0
        /*0790*/ 	.word	0x00000002
        /*0794*/ 	.word	0x000000d0
        /*0798*/ 	.short	0x010a
        /*079a*/ 	.byte	0xff
	.zero		1


	//   ....[105]....
        /*079c*/ 	.word	0x00009c30
        /*07a0*/ 	.word	0x00000002
        /*07a4*/ 	.word	0x00000080
        /*07a8*/ 	.short	0x010a
        /*07aa*/ 	.byte	0xff
	.zero		1


	//   ....[106]....
        /*07ac*/ 	.word	0x00009c80
        /*07b0*/ 	.word	0x00000002
        /*07b4*/ 	.word	0x00000070
        /*07b8*/ 	.short	0x010a
        /*07ba*/ 	.byte	0xff
	.zero		1


	//   ....[107]....
        /*07bc*/ 	.word	0x00009ce0
        /*07c0*/ 	.word	0x00000000
        /*07c4*/ 	.word	0x00000080
        /*07c8*/ 	.short	0x010a
        /*07ca*/ 	.byte	0xff
	.zero		1


	//   ....[108]....
        /*07cc*/ 	.word	0x00009d30
        /*07d0*/ 	.word	0x00000000
        /*07d4*/ 	.word	0x00000070
        /*07d8*/ 	.short	0x010a
        /*07da*/ 	.byte	0xff
	.zero		1


	//   ....[109]....
        /*07dc*/ 	.word	0x00009d90
        /*07e0*/ 	.word	0x00000003
        /*07e4*/ 	.word	0x000000b0
        /*07e8*/ 	.short	0x010a
        /*07ea*/ 	.byte	0xff
	.zero		1


	//   ....[110]....
        /*07ec*/ 	.word	0x00009df0
        /*07f0*/ 	.word	0x00000000
        /*07f4*/ 	.word	0x00000000
        /*07f8*/ 	.short	0x010a
        /*07fa*/ 	.byte	0xff
	.zero		1


	//   ....[111]....
        /*07fc*/ 	.word	0x00009e50
        /*0800*/ 	.word	0x00000000
        /*0804*/ 	.word	0x00000000
        /*0808*/ 	.short	0x010a
        /*080a*/ 	.byte	0xff
	.zero		1


	//   ....[112]....
        /*080c*/ 	.word	0x00009eb0
        /*0810*/ 	.word	0x00000000
        /*0814*/ 	.word	0x00000000
        /*0818*/ 	.short	0x010a
        /*081a*/ 	.byte	0xff
	.zero		1


	//   ....[113]....
        /*081c*/ 	.word	0x00009f10
        /*0820*/ 	.word	0x00000000
        /*0824*/ 	.word	0x00000000
        /*0828*/ 	.short	0x010a
        /*082a*/ 	.byte	0xff
	.zero		1


	//   ....[114]....
        /*082c*/ 	.word	0x00009f70
        /*0830*/ 	.word	0x00000000
        /*0834*/ 	.word	0x00000000
        /*0838*/ 	.short	0x010a
        /*083a*/ 	.byte	0xff
	.zero		1


	//   ....[115]....
        /*083c*/ 	.word	0x00009fc0
        /*0840*/ 	.word	0x0000000c
        /*0844*/ 	.word	0x00000070
        /*0848*/ 	.short	0x010a
        /*084a*/ 	.byte	0xff
	.zero		1


	//   ....[116]....
        /*084c*/ 	.word	0x0000a020
        /*0850*/ 	.word	0x00000000
        /*0854*/ 	.word	0x00000068
        /*0858*/ 	.short	0x010a
        /*085a*/ 	.byte	0xff
	.zero		1


	//   ....[117]....
        /*085c*/ 	.word	0x0000a080
        /*0860*/ 	.word	0x00000000
        /*0864*/ 	.word	0x00000040
        /*0868*/ 	.short	0x010a
        /*086a*/ 	.byte	0xff
	.zero		1


	//   ....[118]....
        /*086c*/ 	.word	0x0000a0e0
        /*0870*/ 	.word	0x00000000
        /*0874*/ 	.word	0x00000048
        /*0878*/ 	.short	0x010a
        /*087a*/ 	.byte	0xff
	.zero		1


	//   ....[119]....
        /*087c*/ 	.word	0x0000a140
        /*0880*/ 	.word	0x00000000
        /*0884*/ 	.word	0x00000050
        /*0888*/ 	.short	0x010a
        /*088a*/ 	.byte	0xff
	.zero		1


	//   ....[120]....
        /*088c*/ 	.word	0x0000a1a0
        /*0890*/ 	.word	0x00000000
        /*0894*/ 	.word	0x00000058
        /*0898*/ 	.short	0x010a
        /*089a*/ 	.byte	0xff
	.zero		1


	//   ....[121]....
        /*089c*/ 	.word	0x0000a200
        /*08a0*/ 	.word	0x00000000
        /*08a4*/ 	.word	0x00000040
        /*08a8*/ 	.short	0x010a
        /*08aa*/ 	.byte	0xff
	.zero		1


	//   ....[122]....
        /*08ac*/ 	.word	0x0000a260
        /*08b0*/ 	.word	0x00000000
        /*08b4*/ 	.word	0x00000048
        /*08b8*/ 	.short	0x010a
        /*08ba*/ 	.byte	0xff
	.zero		1


	//   ....[123]....
        /*08bc*/ 	.word	0x0000a2c0
        /*08c0*/ 	.word	0x00000000
        /*08c4*/ 	.word	0x00000050
        /*08c8*/ 	.short	0x010a
        /*08ca*/ 	.byte	0xff
	.zero		1


	//   ....[124]....
        /*08cc*/ 	.word	0x0000a310
        /*08d0*/ 	.word	0x00000003
        /*08d4*/ 	.word	0x00000070
        /*08d8*/ 	.short	0x010a
        /*08da*/ 	.byte	0xff
	.zero		1


	//   ....[125]....
        /*08dc*/ 	.word	0x0000a370
        /*08e0*/ 	.word	0x00000000
        /*08e4*/ 	.word	0x00000020
        /*08e8*/ 	.short	0x010a
        /*08ea*/ 	.byte	0xff
	.zero		1


	//   ....[126]....
        /*08ec*/ 	.word	0x0000a3c0
        /*08f0*/ 	.word	0x00000064
        /*08f4*/ 	.word	0x00000090
        /*08f8*/ 	.short	0x010a
        /*08fa*/ 	.byte	0xff
	.zero		1


	//   ....[127]....
        /*08fc*/ 	.word	0x0000a410
        /*0900*/ 	.word	0x00000003
        /*0904*/ 	.word	0x00000020
        /*0908*/ 	.short	0x010a
        /*090a*/ 	.byte	0xff
	.zero		1


	//   ....[128]....
        /*090c*/ 	.word	0x0000a460
        /*0910*/ 	.word	0x00000067
        /*0914*/ 	.word	0x00000020
        /*0918*/ 	.short	0x010a
        /*091a*/ 	.byte	0xff
	.zero		1


	//   ....[129]....
        /*091c*/ 	.word	0x0000a4b0
        /*0920*/ 	.word	0x00000070
        /*0924*/ 	.word	0x00000020
        /*0928*/ 	.short	0x010a
        /*092a*/ 	.byte	0xff
	.zero		1


	//----- nvinfo : EIATTR_NUM_MBARRIERS
	.align		4
.L_47:
        /*092c*/ 	.byte	0x03, 0x38
        /*092e*/ 	.short	0x001e


	//----- nvinfo : EIATTR_EXIT_INSTR_OFFSETS
	.align		4
        /*0930*/ 	.byte	0x04, 0x1c
        /*0932*/ 	.short	(.L_49 - .L_48)


	//   ....[0]....
.L_48:
        /*0934*/ 	.word	0x00002c40


	//   ....[1]....
        /*0938*/ 	.word	0x00003130


	//   ....[2]....
        /*093c*/ 	.word	0x00003190


	//   ....[3]....
        /*0940*/ 	.word	0x000042c0


	//   ....[4]....
        /*0944*/ 	.word	0x00005420


	//   ....[5]....
        /*0948*/ 	.word	0x00005460


	//   ....[6]....
        /*094c*/ 	.word	0x000098f0


	//   ....[7]....
        /*0950*/ 	.word	0x00009960


	//   ....[8]....
        /*0954*/ 	.word	0x00009990


	//   ....[9]....
        /*0958*/ 	.word	0x00009a00


	//----- nvinfo : EIATTR_MAX_THREADS
	.align		4
.L_49:
        /*095c*/ 	.byte	0x04, 0x05
        /*095e*/ 	.short	(.L_51 - .L_50)
.L_50:
        /*0960*/ 	.word	0x00000100
        /*0964*/ 	.word	0x00000001
        /*0968*/ 	.word	0x00000001


	//----- nvinfo : EIATTR_CRS_STACK_SIZE
	.align		4
.L_51:
        /*096c*/ 	.byte	0x04, 0x1e
        /*096e*/ 	.short	(.L_53 - .L_52)
.L_52:
        /*0970*/ 	.word	0x00000000


	//----- nvinfo : EIATTR_CBANK_PARAM_SIZE
	.align		4
.L_53:
        /*0974*/ 	.byte	0x03, 0x19
        /*0976*/ 	.short	0x0800


	//----- nvinfo : EIATTR_PARAM_CBANK
	.align		4
        /*0978*/ 	.byte	0x04, 0x0a
        /*097a*/ 	.short	(.L_55 - .L_54)
	.align		4
.L_54:
        /*097c*/ 	.word	index@(.nv.constant0._ZN7cutlass13device_kernelINS_4gemm6kernel13GemmUniversalIN4cute5tupleIJiiiiEEENS1_10collective13CollectiveMmaINS1_35MainloopSm100TmaUmmaWarpSpecializedILi2ELi2ELi4ENS5_IJNS4_1CILi2EEENSA_ILi4EEENSA_ILi1EEEEEEEENS5_IJNSA_ILi64EEENSA_ILi256EEENSA_ILi128EEEEEENS_10bfloat16_tENS5_IJlSD_lEEESK_SL_NS4_8TiledMMAINS4_8MMA_AtomIJNS4_20SM100_MMA_F16BF16_SSISK_SK_fLi64ELi256ELNS4_4UMMA5MajorE0ELSQ_0ELNSP_7ScaleInE0ELSR_0EEEEEENS4_6LayoutINS5_IJSD_SD_SD_EEENS5_IJNSA_ILi0EEESW_SW_EEEEENS5_IJNS4_10UnderscoreESZ_SZ_EEEEENS4_23SM90_TMA_LOAD_MULTICASTENS4_14ComposedLayoutINS4_7SwizzleILi3ELi4ELi3EEENS4_18smem_ptr_flag_bitsILi16EEENSU_INS5_IJNSA_ILi8EEESG_EEENS5_IJSG_SD_EEEEEEEvNS4_8identityES12_S1C_vS1D_EENS_8epilogue10collective18CollectiveEpilogueINS1F_23Sm100TmaWarpSpecializedILi4ELi2ELi32ELb1ELb0EEEJSJ_NS5_IJNSU_ISG_SD_EES1K_EEESK_SL_SK_SL_NS1F_6fusion15FusionCallbacksIS1J_NS1M_17LinearCombinationISK_fSK_fLNS_15FloatRoundStyleE2EEESJ_S1L_JEEENS4_5SM1004TMEM4LOAD26SM100_TMEM_LOAD_16dp256b8xENS4_13SM90_TMA_LOADES1C_NS4_17SM75_U32x4_LDSM_NENS4_14SM90_TMA_STOREES1C_NS4_17SM90_U32x4_STSM_NENS4_39AutoVectorizingCopyWithAssumedAlignmentILi128EEEEEEvvEEEEvNT_6ParamsE)
        /*0980*/ 	.short	0x0380
        /*0982*/ 	.short	0x0800


	//----- nvinfo : EIATTR_SW_WAR
	.align		4
.L_55:
        /*0984*/ 	.byte	0x04, 0x36
        /*0986*/ 	.short	(.L_57 - .L_56)
.L_56:
        /*0988*/ 	.word	0x00000008
.L_57:


//--------------------- .nv.callgraph             --------------------------
	.section	.nv.callgraph,"",@"SHT_CUDA_CALLGRAPH"
	.align	4
	.sectionentsize	8
	.align		4
        /*0000*/ 	.word	0x00000000
	.align		4
        /*0004*/ 	.word	0xffffffff
	.align		4
        /*0008*/ 	.word	index@(_ZN7cutlass13device_kernelINS_4gemm6kernel13GemmUniversalIN4cute5tupleIJiiiiEEENS1_10collective13CollectiveMmaINS1_35MainloopSm100TmaUmmaWarpSpecializedILi2ELi2ELi4ENS5_IJNS4_1CILi2EEENSA_ILi4EEENSA_ILi1EEEEEEEENS5_IJNSA_ILi64EEENSA_ILi256EEENSA_ILi128EEEEEENS_10bfloat16_tENS5_IJlSD_lEEESK_SL_NS4_8TiledMMAINS4_8MMA_AtomIJNS4_20SM100_MMA_F16BF16_SSISK_SK_fLi64ELi256ELNS4_4UMMA5MajorE0ELSQ_0ELNSP_7ScaleInE0ELSR_0EEEEEENS4_6LayoutINS5_IJSD_SD_SD_EEENS5_IJNSA_ILi0EEESW_SW_EEEEENS5_IJNS4_10UnderscoreESZ_SZ_EEEEENS4_23SM90_TMA_LOAD_MULTICASTENS4_14ComposedLayoutINS4_7SwizzleILi3ELi4ELi3EEENS4_18smem_ptr_flag_bitsILi16EEENSU_INS5_IJNSA_ILi8EEESG_EEENS5_IJSG_SD_EEEEEEEvNS4_8identityES12_S1C_vS1D_EENS_8epilogue10collective18CollectiveEpilogueINS1F_23Sm100TmaWarpSpecializedILi4ELi2ELi32ELb1ELb0EEEJSJ_NS5_IJNSU_ISG_SD_EES1K_EEESK_SL_SK_SL_NS1F_6fusion15FusionCallbacksIS1J_NS1M_17LinearCombinationISK_fSK_fLNS_15FloatRoundStyleE2EEESJ_S1L_JEEENS4_5SM1004TMEM4LOAD26SM100_TMEM_LOAD_16dp256b8xENS4_13SM90_TMA_LOADES1C_NS4_17SM75_U32x4_LDSM_NENS4_14SM90_TMA_STOREES1C_NS4_17SM90_U32x4_STSM_NENS4_39AutoVectorizingCopyWithAssumedAlignmentILi128EEEEEEvvEEEEvNT_6ParamsE)
	.align		4
        /*000c*/ 	.word	index@(__assertfail)
	.align		4
        /*0010*/ 	.word	0x00000000
	.align		4
        /*0014*/ 	.word	0xfffffffe
	.align		4
        /*0018*/ 	.word	0x00000000
	.align		4
        /*001c*/ 	.word	0xfffffffd
	.align		4
        /*0020*/ 	.word	0x00000000
	.align		4
        /*0024*/ 	.word	0xfffffffc


//--------------------- .nv.constant4             --------------------------
	.section	.nv.constant4,"a",@progbits
	.align	8
	.align		8
.nv.constant4:
        /*0000*/ 	.dword	__assertfail
	.align		8
        /*0008*/ 	.dword	__unnamed_1
	.align		8
        /*0010*/ 	.dword	__unnamed_2
	.align		8
        /*0018*/ 	.dword	_ZN40_INTERNAL_a4ebbd79_4_k_cu_4d17ff6c_272814cuda3std3__45__cpo5beginE
	.align		8
        /*0020*/ 	.dword	_ZN40_INTERNAL_a4ebbd79_4_k_cu_4d17ff6c_272814cuda3std3__45__cpo3endE
	.align		8
        /*0028*/ 	.dword	_ZN40_INTERNAL_a4ebbd79_4_k_cu_4d17ff6c_272814cuda3std3__45__cpo6cbeginE
	.align		8
        /*0030*/ 	.dword	_ZN40_INTERNAL_a4ebbd79_4_k_cu_4d17ff6c_272814cuda3std3__45__cpo4cendE
	.align		8
        /*0038*/ 	.dword	_ZN40_INTERNAL_a4ebbd79_4_k_cu_4d17ff6c_272814cuda3std3__442_GLOBAL__N__a4ebbd79_4_k_cu_4d17ff6c_272816ignoreE
	.align		8
        /*0040*/ 	.dword	_ZN40_INTERNAL_a4ebbd79_4_k_cu_4d17ff6c_272814cuda3std3__419piecewise_constructE
	.align		8
        /*0048*/ 	.dword	_ZN40_INTERNAL_a4ebbd79_4_k_cu_4d17ff6c_272814cuda3std3__48in_placeE
	.align		8
        /*0050*/ 	.dword	_ZN40_INTERNAL_a4ebbd79_4_k_cu_4d17ff6c_272814cuda3std6ranges3__45__cpo4swapE
	.align		8
        /*0058*/ 	.dword	_ZN40_INTERNAL_a4ebbd79_4_k_cu_4d17ff6c_272814cuda3std6ranges3__45__cpo9iter_moveE
	.align		8
        /*0060*/ 	.dword	_ZN40_INTERNAL_a4ebbd79_4_k_cu_4d17ff6c_272814cute7productE
	.align		8
        /*0068*/ 	.dword	_ZN40_INTERNAL_a4ebbd79_4_k_cu_4d17ff6c_272814cute1_E
	.align		8
        /*0070*/ 	.dword	$str$25
	.align		8
        /*0078*/ 	.dword	$str$26
	.align		8
        /*0080*/ 	.dword	$str$27
	.align		8
        /*0088*/ 	.dword	$str$28


//--------------------- .text._ZN7cutlass13device_kernelINS_4gemm6kernel13GemmUniversalIN4cute5tupleIJiiiiEEENS1_10collective13CollectiveMmaINS1_35MainloopSm100TmaUmmaWarpSpecializedILi2ELi2ELi4ENS5_IJNS4_1CILi2EEENSA_ILi4EEENSA_ILi1EEEEEEEENS5_IJNSA_ILi64EEENSA_ILi256EEENSA_ILi128EEEEEENS_10bfloat16_tENS5_IJlSD_lEEESK_SL_NS4_8TiledMMAINS4_8MMA_AtomIJNS4_20SM100_MMA_F16BF16_SSISK_SK_fLi64ELi256ELNS4_4UMMA5MajorE0ELSQ_0ELNSP_7ScaleInE0ELSR_0EEEEEENS4_6LayoutINS5_IJSD_SD_SD_EEENS5_IJNSA_ILi0EEESW_SW_EEEEENS5_IJNS4_10UnderscoreESZ_SZ_EEEEENS4_23SM90_TMA_LOAD_MULTICASTENS4_14ComposedLayoutINS4_7SwizzleILi3ELi4ELi3EEENS4_18smem_ptr_flag_bitsILi16EEENSU_INS5_IJNSA_ILi8EEESG_EEENS5_IJSG_SD_EEEEEEEvNS4_8identityES12_S1C_vS1D_EENS_8epilogue10collective18CollectiveEpilogueINS1F_23Sm100TmaWarpSpecializedILi4ELi2ELi32ELb1ELb0EEEJSJ_NS5_IJNSU_ISG_SD_EES1K_EEESK_SL_SK_SL_NS1F_6fusion15FusionCallbacksIS1J_NS1M_17LinearCombinationISK_fSK_fLNS_15FloatRoundStyleE2EEESJ_S1L_JEEENS4_5SM1004TMEM4LOAD26SM100_TMEM_LOAD_16dp256b8xENS4_13SM90_TMA_LOADES1C_NS4_17SM75_U32x4_LDSM_NENS4_14SM90_TMA_STOREES1C_NS4_17SM90_U32x4_STSM_NENS4_39AutoVectorizingCopyWithAssumedAlignmentILi128EEEEEEvvEEEEvNT_6ParamsE --------------------------
	.section	.text._ZN7cutlass13device_kernelINS_4gemm6kernel13GemmUniversalIN4cute5tupleIJiiiiEEENS1_10collective13CollectiveMmaINS1_35MainloopSm100TmaUmmaWarpSpecializedILi2ELi2ELi4ENS5_IJNS4_1CILi2EEENSA_ILi4EEENSA_ILi1EEEEEEEENS5_IJNSA_ILi64EEENSA_ILi256EEENSA_ILi128EEEEEENS_10bfloat16_tENS5_IJlSD_lEEESK_SL_NS4_8TiledMMAINS4_8MMA_AtomIJNS4_20SM100_MMA_F16BF16_SSISK_SK_fLi64ELi256ELNS4_4UMMA5MajorE0ELSQ_0ELNSP_7ScaleInE0ELSR_0EEEEEENS4_6LayoutINS5_IJSD_SD_SD_EEENS5_IJNSA_ILi0EEESW_SW_EEEEENS5_IJNS4_10UnderscoreESZ_SZ_EEEEENS4_23SM90_TMA_LOAD_MULTICASTENS4_14ComposedLayoutINS4_7SwizzleILi3ELi4ELi3EEENS4_18smem_ptr_flag_bitsILi16EEENSU_INS5_IJNSA_ILi8EEESG_EEENS5_IJSG_SD_EEEEEEEvNS4_8identityES12_S1C_vS1D_EENS_8epilogue10collective18CollectiveEpilogueINS1F_23Sm100TmaWarpSpecializedILi4ELi2ELi32ELb1ELb0EEEJSJ_NS5_IJNSU_ISG_SD_EES1K_EEESK_SL_SK_SL_NS1F_6fusion15FusionCallbacksIS1J_NS1M_17LinearCombinationISK_fSK_fLNS_15FloatRoundStyleE2EEESJ_S1L_JEEENS4_5SM1004TMEM4LOAD26SM100_TMEM_LOAD_16dp256b8xENS4_13SM90_TMA_LOADES1C_NS4_17SM75_U32x4_LDSM_NENS4_14SM90_TMA_STOREES1C_NS4_17SM90_U32x4_STSM_NENS4_39AutoVectorizingCopyWithAssumedAlignmentILi128EEEEEEvvEEEEvNT_6ParamsE,"ax",@progbits
	.align	128
.text._ZN7cutlass13device_kernelINS_4gemm6kernel13GemmUniversalIN4cute5tupleIJiiiiEEENS1_10collective13CollectiveMmaINS1_35MainloopSm100TmaUmmaWarpSpecializedILi2ELi2ELi4ENS5_IJNS4_1CILi2EEENSA_ILi4EEENSA_ILi1EEEEEEEENS5_IJNSA_ILi64EEENSA_ILi256EEENSA_ILi128EEEEEENS_10bfloat16_tENS5_IJlSD_lEEESK_SL_NS4_8TiledMMAINS4_8MMA_AtomIJNS4_20SM100_MMA_F16BF16_SSISK_SK_fLi64ELi256ELNS4_4UMMA5MajorE0ELSQ_0ELNSP_7ScaleInE0ELSR_0EEEEEENS4_6LayoutINS5_IJSD_SD_SD_EEENS5_IJNSA_ILi0EEESW_SW_EEEEENS5_IJNS4_10UnderscoreESZ_SZ_EEEEENS4_23SM90_TMA_LOAD_MULTICASTENS4_14ComposedLayoutINS4_7SwizzleILi3ELi4ELi3EEENS4_18smem_ptr_flag_bitsILi16EEENSU_INS5_IJNSA_ILi8EEESG_EEENS5_IJSG_SD_EEEEEEEvNS4_8identityES12_S1C_vS1D_EENS_8epilogue10collective18CollectiveEpilogueINS1F_23Sm100TmaWarpSpecializedILi4ELi2ELi32ELb1ELb0EEEJSJ_NS5_IJNSU_ISG_SD_EES1K_EEESK_SL_SK_SL_NS1F_6fusion15FusionCallbacksIS1J_NS1M_17LinearCombinationISK_fSK_fLNS_15FloatRoundStyleE2EEESJ_S1L_JEEENS4_5SM1004TMEM4LOAD26SM100_TMEM_LOAD_16dp256b8xENS4_13SM90_TMA_LOADES1C_NS4_17SM75_U32x4_LDSM_NENS4_14SM90_TMA_STOREES1C_NS4_17SM90_U32x4_STSM_NENS4_39AutoVectorizingCopyWithAssumedAlignmentILi128EEEEEEvvEEEEvNT_6ParamsE:
        .type           _ZN7cutlass13device_kernelINS_4gemm6kernel13GemmUniversalIN4cute5tupleIJiiiiEEENS1_10collective13CollectiveMmaINS1_35MainloopSm100TmaUmmaWarpSpecializedILi2ELi2ELi4ENS5_IJNS4_1CILi2EEENSA_ILi4EEENSA_ILi1EEEEEEEENS5_IJNSA_ILi64EEENSA_ILi256EEENSA_ILi128EEEEEENS_10bfloat16_tENS5_IJlSD_lEEESK_SL_NS4_8TiledMMAINS4_8MMA_AtomIJNS4_20SM100_MMA_F16BF16_SSISK_SK_fLi64ELi256ELNS4_4UMMA5MajorE0ELSQ_0ELNSP_7ScaleInE0ELSR_0EEEEEENS4_6LayoutINS5_IJSD_SD_SD_EEENS5_IJNSA_ILi0EEESW_SW_EEEEENS5_IJNS4_10UnderscoreESZ_SZ_EEEEENS4_23SM90_TMA_LOAD_MULTICASTENS4_14ComposedLayoutINS4_7SwizzleILi3ELi4ELi3EEENS4_18smem_ptr_flag_bitsILi16EEENSU_INS5_IJNSA_ILi8EEESG_EEENS5_IJSG_SD_EEEEEEEvNS4_8identityES12_S1C_vS1D_EENS_8epilogue10collective18CollectiveEpilogueINS1F_23Sm100TmaWarpSpecializedILi4ELi2ELi32ELb1ELb0EEEJSJ_NS5_IJNSU_ISG_SD_EES1K_EEESK_SL_SK_SL_NS1F_6fusion15FusionCallbacksIS1J_NS1M_17LinearCombinationISK_fSK_fLNS_15FloatRoundStyleE2EEESJ_S1L_JEEENS4_5SM1004TMEM4LOAD26SM100_TMEM_LOAD_16dp256b8xENS4_13SM90_TMA_LOADES1C_NS4_17SM75_U32x4_LDSM_NENS4_14SM90_TMA_STOREES1C_NS4_17SM90_U32x4_STSM_NENS4_39AutoVectorizingCopyWithAssumedAlignmentILi128EEEEEEvvEEEEvNT_6ParamsE,@function
        .size           _ZN7cutlass13device_kernelINS_4gemm6kernel13GemmUniversalIN4cute5tupleIJiiiiEEENS1_10collective13CollectiveMmaINS1_35MainloopSm100TmaUmmaWarpSpecializedILi2ELi2ELi4ENS5_IJNS4_1CILi2EEENSA_ILi4EEENSA_ILi1EEEEEEEENS5_IJNSA_ILi64EEENSA_ILi256EEENSA_ILi128EEEEEENS_10bfloat16_tENS5_IJlSD_lEEESK_SL_NS4_8TiledMMAINS4_8MMA_AtomIJNS4_20SM100_MMA_F16BF16_SSISK_SK_fLi64ELi256ELNS4_4UMMA5MajorE0ELSQ_0ELNSP_7ScaleInE0ELSR_0EEEEEENS4_6LayoutINS5_IJSD_SD_SD_EEENS5_IJNSA_ILi0EEESW_SW_EEEEENS5_IJNS4_10UnderscoreESZ_SZ_EEEEENS4_23SM90_TMA_LOAD_MULTICASTENS4_14ComposedLayoutINS4_7SwizzleILi3ELi4ELi3EEENS4_18smem_ptr_flag_bitsILi16EEENSU_INS5_IJNSA_ILi8EEESG_EEENS5_IJSG_SD_EEEEEEEvNS4_8identityES12_S1C_vS1D_EENS_8epilogue10collective18CollectiveEpilogueINS1F_23Sm100TmaWarpSpecializedILi4ELi2ELi32ELb1ELb0EEEJSJ_NS5_IJNSU_ISG_SD_EES1K_EEESK_SL_SK_SL_NS1F_6fusion15FusionCallbacksIS1J_NS1M_17LinearCombinationISK_fSK_fLNS_15FloatRoundStyleE2EEESJ_S1L_JEEENS4_5SM1004TMEM4LOAD26SM100_TMEM_LOAD_16dp256b8xENS4_13SM90_TMA_LOADES1C_NS4_17SM75_U32x4_LDSM_NENS4_14SM90_TMA_STOREES1C_NS4_17SM90_U32x4_STSM_NENS4_39AutoVectorizingCopyWithAssumedAlignmentILi128EEEEEEvvEEEEvNT_6ParamsE,(.L_x_181 - _ZN7cutlass13device_kernelINS_4gemm6kernel13GemmUniversalIN4cute5tupleIJiiiiEEENS1_10collective13CollectiveMmaINS1_35MainloopSm100TmaUmmaWarpSpecializedILi2ELi2ELi4ENS5_IJNS4_1CILi2EEENSA_ILi4EEENSA_ILi1EEEEEEEENS5_IJNSA_ILi64EEENSA_ILi256EEENSA_ILi128EEEEEENS_10bfloat16_tENS5_IJlSD_lEEESK_SL_NS4_8TiledMMAINS4_8MMA_AtomIJNS4_20SM100_MMA_F16BF16_SSISK_SK_fLi64ELi256ELNS4_4UMMA5MajorE0ELSQ_0ELNSP_7ScaleInE0ELSR_0EEEEEENS4_6LayoutINS5_IJSD_SD_SD_EEENS5_IJNSA_ILi0EEESW_SW_EEEEENS5_IJNS4_10UnderscoreESZ_SZ_EEEEENS4_23SM90_TMA_LOAD_MULTICASTENS4_14ComposedLayoutINS4_7SwizzleILi3ELi4ELi3EEENS4_18smem_ptr_flag_bitsILi16EEENSU_INS5_IJNSA_ILi8EEESG_EEENS5_IJSG_SD_EEEEEEEvNS4_8identityES12_S1C_vS1D_EENS_8epilogue10collective18CollectiveEpilogueINS1F_23Sm100TmaWarpSpecializedILi4ELi2ELi32ELb1ELb0EEEJSJ_NS5_IJNSU_ISG_SD_EES1K_EEESK_SL_SK_SL_NS1F_6fusion15FusionCallbacksIS1J_NS1M_17LinearCombinationISK_fSK_fLNS_15FloatRoundStyleE2EEESJ_S1L_JEEENS4_5SM1004TMEM4LOAD26SM100_TMEM_LOAD_16dp256b8xENS4_13SM90_TMA_LOADES1C_NS4_17SM75_U32x4_LDSM_NENS4_14SM90_TMA_STOREES1C_NS4_17SM90_U32x4_STSM_NENS4_39AutoVectorizingCopyWithAssumedAlignmentILi128EEEEEEvvEEEEvNT_6ParamsE)
        .other          _ZN7cutlass13device_kernelINS_4gemm6kernel13GemmUniversalIN4cute5tupleIJiiiiEEENS1_10collective13CollectiveMmaINS1_35MainloopSm100TmaUmmaWarpSpecializedILi2ELi2ELi4ENS5_IJNS4_1CILi2EEENSA_ILi4EEENSA_ILi1EEEEEEEENS5_IJNSA_ILi64EEENSA_ILi256EEENSA_ILi128EEEEEENS_10bfloat16_tENS5_IJlSD_lEEESK_SL_NS4_8TiledMMAINS4_8MMA_AtomIJNS4_20SM100_MMA_F16BF16_SSISK_SK_fLi64ELi256ELNS4_4UMMA5MajorE0ELSQ_0ELNSP_7ScaleInE0ELSR_0EEEEEENS4_6LayoutINS5_IJSD_SD_SD_EEENS5_IJNSA_ILi0EEESW_SW_EEEEENS5_IJNS4_10UnderscoreESZ_SZ_EEEEENS4_23SM90_TMA_LOAD_MULTICASTENS4_14ComposedLayoutINS4_7SwizzleILi3ELi4ELi3EEENS4_18smem_ptr_flag_bitsILi16EEENSU_INS5_IJNSA_ILi8EEESG_EEENS5_IJSG_SD_EEEEEEEvNS4_8identityES12_S1C_vS1D_EENS_8epilogue10collective18CollectiveEpilogueINS1F_23Sm100TmaWarpSpecializedILi4ELi2ELi32ELb1ELb0EEEJSJ_NS5_IJNSU_ISG_SD_EES1K_EEESK_SL_SK_SL_NS1F_6fusion15FusionCallbacksIS1J_NS1M_17LinearCombinationISK_fSK_fLNS_15FloatRoundStyleE2EEESJ_S1L_JEEENS4_5SM1004TMEM4LOAD26SM100_TMEM_LOAD_16dp256b8xENS4_13SM90_TMA_LOADES1C_NS4_17SM75_U32x4_LDSM_NENS4_14SM90_TMA_STOREES1C_NS4_17SM90_U32x4_STSM_NENS4_39AutoVectorizingCopyWithAssumedAlignmentILi128EEEEEEvvEEEEvNT_6ParamsE,@"STO_CUDA_ENTRY STV_DEFAULT"
_ZN7cutlass13device_kernelINS_4gemm6kernel13GemmUniversalIN4cute5tupleIJiiiiEEENS1_10collective13CollectiveMmaINS1_35MainloopSm100TmaUmmaWarpSpecializedILi2ELi2ELi4ENS5_IJNS4_1CILi2EEENSA_ILi4EEENSA_ILi1EEEEEEEENS5_IJNSA_ILi64EEENSA_ILi256EEENSA_ILi128EEEEEENS_10bfloat16_tENS5_IJlSD_lEEESK_SL_NS4_8TiledMMAINS4_8MMA_AtomIJNS4_20SM100_MMA_F16BF16_SSISK_SK_fLi64ELi256ELNS4_4UMMA5MajorE0ELSQ_0ELNSP_7ScaleInE0ELSR_0EEEEEENS4_6LayoutINS5_IJSD_SD_SD_EEENS5_IJNSA_ILi0EEESW_SW_EEEEENS5_IJNS4_10UnderscoreESZ_SZ_EEEEENS4_23SM90_TMA_LOAD_MULTICASTENS4_14ComposedLayoutINS4_7SwizzleILi3ELi4ELi3EEENS4_18smem_ptr_flag_bitsILi16EEENSU_INS5_IJNSA_ILi8EEESG_EEENS5_IJSG_SD_EEEEEEEvNS4_8identityES12_S1C_vS1D_EENS_8epilogue10collective18CollectiveEpilogueINS1F_23Sm100TmaWarpSpecializedILi4ELi2ELi32ELb1ELb0EEEJSJ_NS5_IJNSU_ISG_SD_EES1K_EEESK_SL_SK_SL_NS1F_6fusion15FusionCallbacksIS1J_NS1M_17LinearCombinationISK_fSK_fLNS_15FloatRoundStyleE2EEESJ_S1L_JEEENS4_5SM1004TMEM4LOAD26SM100_TMEM_LOAD_16dp256b8xENS4_13SM90_TMA_LOADES1C_NS4_17SM75_U32x4_LDSM_NENS4_14SM90_TMA_STOREES1C_NS4_17SM90_U32x4_STSM_NENS4_39AutoVectorizingCopyWithAssumedAlignmentILi128EEEEEEvvEEEEvNT_6ParamsE:
[----:B------:R-:W1:Y:S01]  /*0000*/  LDC R1, c[0x0][0x37c] ;  /* 0x0000df00ff017b82 */ /* 0x000e620000000800 */
[----:B------:R-:W2:Y:S01]  /*0010*/  S2R R96, SR_TID.X ;  /* 0x0000000000607919 */ /* 0x000ea20000002100 */
[----:B------:R-:W3:Y:S01]  /*0020*/  LDCU.64 UR8, c[0x0][0x890] ;  /* 0x00011200ff0877ac */ /* 0x000ee20008000a00 */
[----:B------:R-:W-:Y:S02]  /*0030*/  PRMT R85, RZ, 0x7610, R85 ;  /* 0x00007610ff557816 */ /* 0x000fe40000000055 */
[----:B------:R-:W-:Y:S02]  /*0040*/  ELECT P4, URZ, PT ;  /* 0x0000000000ff782f */ /* 0x000fe40003880000 */
[----:B---3--:R-:W-:-:S04]  /*0050*/  ISETP.NE.U32.AND P0, PT, RZ, UR8, PT ;  /* 0x00000008ff007c0c */ /* 0x008fc8000bf05070 */
[----:B------:R-:W-:Y:S02]  /*0060*/  ISETP.NE.AND.EX P1, PT, RZ, UR9, PT, P0 ;  /* 0x00000009ff007c0c */ /* 0x000fe4000bf25300 */
[----:B--2---:R-:W-:-:S05]  /*0070*/  SHF.R.U32.HI R86, RZ, 0x5, R96 ;  /* 0x00000005ff567819 */ /* 0x004fca0000011660 */
[----:B------:R-:W2:Y:S02]  /*0080*/  SHFL.IDX PT, R0, R86, RZ, 0x1f ;  /* 0x00001fff56007589 */ /* 0x000ea400000e0000 */
[----:B--2---:R-:W-:-:S04]  /*0090*/  R2UR UR17, R0 ;  /* 0x00000000001172ca */ /* 0x004fc800000e0000 */
[----:B-1----:R-:W-:Y:S05]  /*00a0*/  @P1 BRA `(.L_x_0) ;  /* 0x0000000000301947 */ /* 0x002fea0003800000 */
[----:B------:R-:W1:Y:S02]  /*00b0*/  LDCU.64 UR4, c[0x0][0x888] ;  /* 0x00011100ff0477ac */ /* 0x000e640008000a00 */
[----:B-1----:R-:W-:-:S04]  /*00c0*/  UISETP.NE.U32.AND UP0, UPT, UR4, URZ, UPT ;  /* 0x000000ff0400728c */ /* 0x002fc8000bf05070 */
[----:B------:R-:W-:-:S09]  /*00d0*/  UISETP.NE.AND.EX UP0, UPT, UR5, URZ, UPT, UP0 ;  /* 0x000000ff0500728c */ /* 0x000fd2000bf05300 */
[----:B------:R-:W-:Y:S05]  /*00e0*/  BRA.U !UP0, `(.L_x_1) ;  /* 0x0000000108147547 */ /* 0x000fea000b800000 */
[----:B------:R-:W1:Y:S01]  /*00f0*/  LDC.64 R2, c[0x0][0x888] ;  /* 0x00022200ff027b82 */ /* 0x000e620000000a00 */
[----:B------:R-:W1:Y:S02]  /*0100*/  LDCU.64 UR4, c[0x0][0x358] ;  /* 0x00006b00ff0477ac */ /* 0x000e640008000a00 */
[----:B-1----:R1:W5:Y:S01]  /*0110*/  LDG.E R41, desc[UR4][R2.64] ;  /* 0x0000000402297981 */ /* 0x002362000c1e1900 */
[----:B------:R-:W-:Y:S01]  /*0120*/  HFMA2 R85, -RZ, RZ, 0, 5.9604644775390625e-08 ;  /* 0x00000001ff557431 */ /* 0x000fe200000001ff */
[----:B------:R-:W-:Y:S05]  /*0130*/  BRA `(.L_x_0) ;  /* 0x00000000000c7947 */ /* 0x000fea0003800000 */
.L_x_1:
[----:B------:R-:W1:Y:S01]  /*0140*/  LDCU UR4, c[0x0][0x880] ;  /* 0x00011000ff0477ac */ /* 0x000e620008000800 */
[----:B------:R-:W-:Y:S01]  /*0150*/  HFMA2 R85, -RZ, RZ, 0, 5.9604644775390625e-08 ;  /* 0x00000001ff557431 */ /* 0x000fe200000001ff */
[----:B-1----:R-:W-:-:S07]  /*0160*/  MOV R41, UR4 ;  /* 0x0000000400297c02 */ /* 0x002fce0008000f00 */
.L_x_0:
[----:B------:R-:W2:Y:S02]  /*0170*/  LDCU.64 UR4, c[0x0][0x8b0] ;  /* 0x00011600ff0477ac */ /* 0x000ea40008000a00 */
[----:B--2---:R-:W-:-:S04]  /*0180*/  UISETP.NE.U32.AND UP0, UPT, UR4, URZ, UPT ;  /* 0x000000ff0400728c */ /* 0x004fc8000bf05070 */
[----:B------:R-:W-:-:S09]  /*0190*/  UISETP.NE.AND.EX UP0, UPT, UR5, URZ, UPT, UP0 ;  /* 0x000000ff0500728c */ /* 0x000fd2000bf05300 */
[----:B------:R-:W-:Y:S05]  /*01a0*/  BRA.U UP0, `(.L_x_2) ;  /* 0x0000000100287547 */ /* 0x000fea000b800000 */
[----:B------:R-:W2:Y:S02]  /*01b0*/  LDCU.64 UR4, c[0x0][0x8a8] ;  /* 0x00011500ff0477ac */ /* 0x000ea40008000a00 */
[----:B--2---:R-:W-:-:S04]  /*01c0*/  UISETP.NE.U32.AND UP0, UPT, UR4, URZ, UPT ;  /* 0x000000ff0400728c */ /* 0x004fc8000bf05070 */
[----:B------:R-:W-:-:S09]  /*01d0*/  UISETP.NE.AND.EX UP0, UPT, UR5, URZ, UPT, UP0 ;  /* 0x000000ff0500728c */ /* 0x000fd2000bf05300 */
[----:B------:R-:W-:Y:S05]  /*01e0*/  BRA.U !UP0, `(.L_x_3) ;  /* 0x0000000108107547 */ /* 0x000fea000b800000 */
[----:B------:R-:W2:Y:S01]  /*01f0*/  LDC.64 R38, c[0x0][0x8a8] ;  /* 0x00022a00ff267b82 */ /* 0x000ea20000000a00 */
[----:B------:R-:W2:Y:S02]  /*0200*/  LDCU.64 UR4, c[0x0][0x358] ;  /* 0x00006b00ff0477ac */ /* 0x000ea40008000a00 */
[----:B--2---:R2:W5:Y:S01]  /*0210*/  LDG.E R38, desc[UR4][R38.64] ;  /* 0x0000000426267981 */ /* 0x004562000c1e1900 */
[----:B------:R-:W-:Y:S05]  /*0220*/  BRA `(.L_x_2) ;  /* 0x0000000000087947 */ /* 0x000fea0003800000 */
.L_x_3:
[----:B------:R-:W2:Y:S02]  /*0230*/  LDCU UR4, c[0x0][0x8a0] ;  /* 0x00011400ff0477ac */ /* 0x000ea40008000800 */
[----:B--2---:R-:W-:Y:S02]  /*0240*/  MOV R38, UR4 ;  /* 0x0000000400267c02 */ /* 0x004fe40008000f00 */
.L_x_2:
[----:B------:R-:W-:Y:S01]  /*0250*/  IMAD.U32 R0, RZ, RZ, UR17 ;  /* 0x00000011ff007e24 */ /* 0x000fe2000f8e00ff */
[----:B------:R-:W-:Y:S04]  /*0260*/  BSSY.RECONVERGENT B0, `(.L_x_4) ;  /* 0x000000c000007945 */ /* 0x000fe80003800200 */
[C---:B------:R-:W-:Y:S02]  /*0270*/  ISETP.NE.OR P2, PT, R0.reuse, 0x1, !P4 ;  /* 0x000000010000780c */ /* 0x040fe40006745670 */
[----:B------:R-:W-:-:S11]  /*0280*/  ISETP.NE.OR P1, PT, R0, 0x3, !P4 ;  /* 0x000000030000780c */ /* 0x000fd60006725670 */
[----:B------:R-:W-:Y:S05]  /*0290*/  @P2 BRA `(.L_x_5) ;  /* 0x0000000000202947 */ /* 0x000fea0003800000 */
[----:B------:R-:W3:Y:S02]  /*02a0*/  LDCU.64 UR4, c[0x0][0x348] ;  /* 0x00006900ff0477ac */ /* 0x000ee40008000a00 */
[----:B---3--:R-:W-:Y:S02]  /*02b0*/  UIADD3 UR6, UP1, UPT, UR4, 0x80, URZ ;  /* 0x0000008004067890 */ /* 0x008fe4000ff3e0ff */
[----:B------:R-:W-:Y:S02]  /*02c0*/  UIADD3 UR4, UP0, UPT, UR4, 0x180, URZ ;  /* 0x0000018004047890 */ /* 0x000fe4000ff1e0ff */
[----:B------:R-:W-:Y:S02]  /*02d0*/  UIADD3.X UR7, UPT, UPT, URZ, UR5, URZ, UP1, !UPT ;  /* 0x00000005ff077290 */ /* 0x000fe40008ffe4ff */
[----:B------:R-:W-:-:S07]  /*02e0*/  UIADD3.X UR5, UPT, UPT, URZ, UR5, URZ, UP0, !UPT ;  /* 0x00000005ff057290 */ /* 0x000fce00087fe4ff */
[----:B------:R3:W-:Y:S02]  /*02f0*/  UTMACCTL.PF [UR6] ;  /* 0x00000000060079b9 */ /* 0x0007e40008040000 */
[----:B------:R3:W-:Y:S02]  /*0300*/  UTMACCTL.PF [UR4] ;  /* 0x00000000040079b9 */ /* 0x0007e40008040000 */
[----:B---3--:R-:W-:Y:S01]  /*0310*/  NOP ;  /* 0x0000000000007918 */ /* 0x008fe20000000000 */
.L_x_5:
[----:B------:R-:W-:Y:S05]  /*0320*/  BSYNC.RECONVERGENT B0 ;  /* 0x0000000000007941 */ /* 0x000fea0003800200 */
.L_x_4:
[----:B------:R-:W-:Y:S04]  /*0330*/  BSSY.RECONVERGENT B0, `(.L_x_6) ;  /* 0x000000a000007945 */ /* 0x000fe80003800200 */
        /* <DEDUP_REMOVED lines=9> */
.L_x_7:
[----:B------:R-:W-:Y:S05]  /*03d0*/  BSYNC.RECONVERGENT B0 ;  /* 0x0000000000007941 */ /* 0x000fea0003800200 */
.L_x_6:
[----:B------:R-:W3:Y:S01]  /*03e0*/  LDCU.64 UR4, c[0x0][0x888] ;  /* 0x00011100ff0477ac */ /* 0x000ee20008000a00 */
[----:B------:R-:W-:Y:S01]  /*03f0*/  ISETP.NE.AND.EX P0, PT, RZ, UR9, PT, P0 ;  /* 0x00000009ff007c0c */ /* 0x000fe2000bf05300 */
[----:B------:R-:W-:Y:S01]  /*0400*/  UPLOP3.LUT UP5, UPT, UPT, UPT, UPT, 0x80, 0x8 ;  /* 0x000000000008789c */ /* 0x000fe20003faf070 */
[----:B---3--:R-:W-:-:S04]  /*0410*/  ISETP.NE.U32.AND P1, PT, RZ, UR4, PT ;  /* 0x00000004ff007c0c */ /* 0x008fc8000bf25070 */
[----:B------:R-:W-:-:S13]  /*0420*/  ISETP.NE.AND.EX P1, PT, RZ, UR5, PT, P1 ;  /* 0x00000005ff007c0c */ /* 0x000fda000bf25310 */
[----:B------:R-:W-:Y:S05]  /*0430*/  @P1 BRA P0, `(.L_x_8) ;  /* 0x0000000000281947 */ /* 0x000fea0000000000 */
[----:B------:R-:W-:Y:S01]  /*0440*/  UISETP.NE.U32.AND UP0, UPT, UR8, URZ, UPT ;  /* 0x000000ff0800728c */ /* 0x000fe2000bf05070 */
[----:B-----5:R-:W-:Y:S01]  /*0450*/  FSETP.NEU.AND P0, PT, R41, RZ, PT ;  /* 0x000000ff2900720b */ /* 0x020fe20003f0d000 */
[----:B------:R-:W-:Y:S02]  /*0460*/  UISETP.NE.U32.AND UP2, UPT, UR4, URZ, UPT ;  /* 0x000000ff0400728c */ /* 0x000fe4000bf45070 */
[----:B------:R-:W-:Y:S02]  /*0470*/  UISETP.NE.AND.EX UP1, UPT, UR9, URZ, UPT, UP0 ;  /* 0x000000ff0900728c */ /* 0x000fe4000bf25300 */
[----:B------:R-:W-:-:S04]  /*0480*/  UISETP.NE.AND.EX UP0, UPT, UR5, URZ, UPT, UP2 ;  /* 0x000000ff0500728c */ /* 0x000fc8000bf05320 */
[----:B------:R-:W-:-:S04]  /*0490*/  USEL UR4, URZ, 0xffffffff, UP0 ;  /* 0xffffffffff047887 */ /* 0x000fc80008000000 */
[----:B------:R-:W-:Y:S01]  /*04a0*/  VOTEU.ANY UP0, P0 ;  /* 0x0000000000ff7886 */ /* 0x000fe20000000100 */
[----:B------:R-:W-:-:S04]  /*04b0*/  @!UP1 USEL UR4, URZ, 0xffffffff, UP0 ;  /* 0xffffffffff049887 */ /* 0x000fc80008000000 */
[----:B------:R-:W-:-:S04]  /*04c0*/  ULOP3.LUT UR4, UR4, 0x1, URZ, 0xc0, !UPT ;  /* 0x0000000104047892 */ /* 0x000fc8000f8ec0ff */
[----:B------:R-:W-:-:S11]  /*04d0*/  UISETP.NE.U32.AND UP5, UPT, UR4, 0x1, UPT ;  /* 0x000000010400788c */ /* 0x000fd6000bfa5070 */
.L_x_8:
[----:B-1----:R-:W1:Y:S01]  /*04e0*/  SHFL.IDX PT, R2, R86, RZ, 0x1f ;  /* 0x00001fff56027589 */ /* 0x002e6200000e0000 */
[----:B------:R-:W-:-:S04]  /*04f0*/  UISETP.NE.AND UP0, UPT, UR17, 0x2, UPT ;  /* 0x000000021100788c */ /* 0x000fc8000bf05270 */
[----:B------:R-:W-:Y:S01]  /*0500*/  USEL UR40, URZ, 0x1, UP0 ;  /* 0x00000001ff287887 */ /* 0x000fe20008000000 */
[----:B-1----:R-:W-:-:S13]  /*0510*/  ISETP.NE.AND P0, PT, R2, RZ, PT ;  /* 0x000000ff0200720c */ /* 0x002fda0003f05270 */
[----:B------:R-:W-:Y:S05]  /*0520*/  @P0 BRA `(.L_x_9) ;  /* 0x0000000000480947 */ /* 0x000fea0003800000 */
[----:B------:R-:W1:Y:S01]  /*0530*/  S2UR UR4, SR_CgaCtaId ;  /* 0x00000000000479c3 */ /* 0x000e620000008800 */
[----:B------:R-:W-:Y:S01]  /*0540*/  UMOV UR5, 0x400 ;  /* 0x0000040000057882 */ /* 0x000fe20000000000 */
[----:B------:R-:W-:Y:S01]  /*0550*/  UMOV UR8, 0x1 ;  /* 0x0000000100087882 */ /* 0x000fe20000000000 */
[----:B------:R-:W-:Y:S01]  /*0560*/  UMOV UR6, 0x5 ;  /* 0x0000000500067882 */ /* 0x000fe20000000000 */
[----:B------:R-:W-:-:S04]  /*0570*/  UIADD3 UR8, UPT, UPT, -UR8, 0x100000, URZ ;  /* 0x0010000008087890 */ /* 0x000fc8000fffe1ff */
[----:B------:R-:W-:Y:S02]  /*0580*/  USHF.L.U32 UR9, UR8, 0xb, URZ ;  /* 0x0000000b08097899 */ /* 0x000fe400080006ff */
[----:B------:R-:W-:Y:S02]  /*0590*/  USHF.L.U32 UR8, UR8, 0x1, URZ ;  /* 0x0000000108087899 */ /* 0x000fe400080006ff */
[----:B------:R-:W-:-:S04]  /*05a0*/  UIADD3 UR6, UPT, UPT, -UR6, 0x100000, URZ ;  /* 0x0010000006067890 */ /* 0x000fc8000fffe1ff */
[----:B------:R-:W-:Y:S02]  /*05b0*/  USHF.L.U32 UR7, UR6, 0xb, URZ ;  /* 0x0000000b06077899 */ /* 0x000fe400080006ff */
[----:B------:R-:W-:Y:S01]  /*05c0*/  USHF.L.U32 UR6, UR6, 0x1, URZ ;  /* 0x0000000106067899 */ /* 0x000fe200080006ff */
[----:B------:R-:W-:Y:S01]  /*05d0*/  ELECT P0, URZ, PT ;  /* 0x0000000000ff782f */ /* 0x000fe20003800000 */
[----:B-1----:R-:W-:Y:S01]  /*05e0*/  ULEA UR4, UR4, UR5, 0x18 ;  /* 0x0000000504047291 */ /* 0x002fe2000f8ec0ff */
[----:B------:R-:W1:Y:S11]  /*05f0*/  FENCE.VIEW.ASYNC.S ;  /* 0x00000000000073c6 */ /* 0x000e760000000000 */
[----:B-1----:R1:W3:Y:S01]  /*0600*/  SYNCS.EXCH.64 URZ, [UR4], UR8 ;  /* 0x0000000804ff75b2 */ /* 0x0022e20008000100 */
[----:B------:R1:W4:Y:S01]  /*0610*/  SYNCS.EXCH.64 URZ, [UR4+0x10], UR6 ;  /* 0x0000100604ff75b2 */ /* 0x0003220008000100 */
[----:B------:R1:W1:Y:S01]  /*0620*/  SYNCS.EXCH.64 URZ, [UR4+0x8], UR8 ;  /* 0x0000080804ff75b2 */ /* 0x0002620008000100 */
[----:B------:R1:W1:Y:S01]  /*0630*/  SYNCS.EXCH.64 URZ, [UR4+0x18], UR6 ;  /* 0x0000180604ff75b2 */ /* 0x0002620008000100 */
[----:B------:R-:W-:Y:S01]  /*0640*/  NOP ;  /* 0x0000000000007918 */ /* 0x000fe20000000000 */
.L_x_9:
[----:B------:R-:W2:Y:S01]  /*0650*/  SHFL.IDX PT, R2, R86, RZ, 0x1f ;  /* 0x00001fff56027589 */ /* 0x000ea200000e0000 */
[----:B------:R-:W-:Y:S01]  /*0660*/  NOP ;  /* 0x0000000000007918 */ /* 0x000fe20000000000 */
[----:B--2---:R-:W-:-:S13]  /*0670*/  ISETP.NE.AND P0, PT, R2, 0x1, PT ;  /* 0x000000010200780c */ /* 0x004fda0003f05270 */
[----:B------:R-:W-:Y:S05]  /*0680*/  @P0 BRA `(.L_x_10) ;  /* 0x0000000000580947 */ /* 0x000fea0003800000 */
[----:B-1----:R-:W1:Y:S01]  /*0690*/  S2UR UR4, SR_CgaCtaId ;  /* 0x00000000000479c3 */ /* 0x002e620000008800 */
        /* <DEDUP_REMOVED lines=12> */
[----:B-1----:R2:W1:Y:S01]  /*0760*/  SYNCS.EXCH.64 URZ, [UR4+0x20], UR8 ;  /* 0x0000200804ff75b2 */ /* 0x0024620008000100 */
[----:B------:R2:W1:Y:S01]  /*0770*/  SYNCS.EXCH.64 URZ, [UR4+0x40], UR6 ;  /* 0x0000400604ff75b2 */ /* 0x0004620008000100 */
[----:B------:R2:W1:Y:S01]  /*0780*/  SYNCS.EXCH.64 URZ, [UR4+0x28], UR8 ;  /* 0x0000280804ff75b2 */ /* 0x0004620008000100 */
[----:B------:R2:W1:Y:S01]  /*0790*/  SYNCS.EXCH.64 URZ, [UR4+0x48], UR6 ;  /* 0x0000480604ff75b2 */ /* 0x0004620008000100 */
[----:B------:R2:W1:Y:S01]  /*07a0*/  SYNCS.EXCH.64 URZ, [UR4+0x30], UR8 ;  /* 0x0000300804ff75b2 */ /* 0x0004620008000100 */
[----:B------:R2:W1:Y:S01]  /*07b0*/  SYNCS.EXCH.64 URZ, [UR4+0x50], UR6 ;  /* 0x0000500604ff75b2 */ /* 0x0004620008000100 */
[----:B------:R2:W1:Y:S01]  /*07c0*/  SYNCS.EXCH.64 URZ, [UR4+0x38], UR8 ;  /* 0x0000380804ff75b2 */ /* 0x0004620008000100 */
[----:B------:R2:W1:Y:S02]  /*07d0*/  SYNCS.EXCH.64 URZ, [UR4+0x58], UR6 ;  /* 0x0000580604ff75b2 */ /* 0x0004640008000100 */
[----:B--2---:R-:W-:Y:S01]  /*07e0*/  NOP ;  /* 0x0000000000007918 */ /* 0x004fe20000000000 */
.L_x_10:
[----:B------:R-:W2:Y:S01]  /*07f0*/  SHFL.IDX PT, R2, R86, RZ, 0x1f ;  /* 0x00001fff56027589 */ /* 0x000ea200000e0000 */
[----:B------:R-:W-:Y:S01]  /*0800*/  NOP ;  /* 0x0000000000007918 */ /* 0x000fe20000000000 */
[----:B--2---:R-:W-:-:S13]  /*0810*/  ISETP.NE.AND P0, PT, R2, 0x3, PT ;  /* 0x000000030200780c */ /* 0x004fda0003f05270 */
[----:B------:R-:W-:Y:S05]  /*0820*/  @P0 BRA `(.L_x_11) ;  /* 0x0000000000300947 */ /* 0x000fea0003800000 */
[----:B-1----:R-:W1:Y:S01]  /*0830*/  S2UR UR4, SR_CgaCtaId ;  /* 0x00000000000479c3 */ /* 0x002e620000008800 */
[----:B------:R-:W-:Y:S01]  /*0840*/  UMOV UR6, 0x400 ;  /* 0x0000040000067882 */ /* 0x000fe20000000000 */
[----:B------:R-:W-:Y:S01]  /*0850*/  UMOV UR5, 0x20 ;  /* 0x0000002000057882 */ /* 0x000fe20000000000 */
[----:B------:R-:W-:Y:S01]  /*0860*/  ELECT P0, URZ, PT ;  /* 0x0000000000ff782f */ /* 0x000fe20003800000 */
[----:B-1----:R-:W-:Y:S02]  /*0870*/  ULEA UR6, UR4, UR6, 0x18 ;  /* 0x0000000604067291 */ /* 0x002fe4000f8ec0ff */
[----:B------:R-:W-:-:S04]  /*0880*/  UIADD3 UR4, UPT, UPT, -UR5, 0x100000, URZ ;  /* 0x0010000005047890 */ /* 0x000fc8000fffe1ff */
[----:B------:R-:W-:Y:S02]  /*0890*/  USHF.L.U32 UR5, UR4, 0xb, URZ ;  /* 0x0000000b04057899 */ /* 0x000fe400080006ff */
[----:B------:R-:W-:Y:S01]  /*08a0*/  USHF.L.U32 UR4, UR4, 0x1, URZ ;  /* 0x0000000104047899 */ /* 0x000fe200080006ff */
[----:B------:R-:W1:Y:S11]  /*08b0*/  FENCE.VIEW.ASYNC.S ;  /* 0x00000000000073c6 */ /* 0x000e760000000000 */
[----:B-1----:R2:W1:Y:S01]  /*08c0*/  SYNCS.EXCH.64 URZ, [UR6+0x60], UR4 ;  /* 0x0000600406ff75b2 */ /* 0x0024620008000100 */
[----:B------:R2:W1:Y:S02]  /*08d0*/  SYNCS.EXCH.64 URZ, [UR6+0x68], UR4 ;  /* 0x0000680406ff75b2 */ /* 0x0004640008000100 */
[----:B--2---:R-:W-:Y:S01]  /*08e0*/  NOP ;  /* 0x0000000000007918 */ /* 0x004fe20000000000 */
.L_x_11:
[----:B------:R-:W2:Y:S01]  /*08f0*/  SHFL.IDX PT, R2, R86, RZ, 0x1f ;  /* 0x00001fff56027589 */ /* 0x000ea200000e0000 */
[----:B------:R-:W-:Y:S01]  /*0900*/  NOP ;  /* 0x0000000000007918 */ /* 0x000fe20000000000 */
[----:B--2---:R-:W-:-:S13]  /*0910*/  ISETP.NE.AND P0, PT, R2, 0x4, PT ;  /* 0x000000040200780c */ /* 0x004fda0003f05270 */
[----:B------:R-:W-:Y:S05]  /*0920*/  @P0 BRA `(.L_x_12) ;  /* 0x00000000004c0947 */ /* 0x000fea0003800000 */
[----:B-1----:R-:W1:Y:S01]  /*0930*/  S2UR UR6, SR_CgaCtaId ;  /* 0x00000000000679c3 */ /* 0x002e620000008800 */
[----:B------:R-:W-:Y:S01]  /*0940*/  UMOV UR4, 0x720 ;  /* 0x0000072000047882 */ /* 0x000fe20000000000 */
[----:B------:R-:W-:Y:S01]  /*0950*/  UMOV UR5, 0x400 ;  /* 0x0000040000057882 */ /* 0x000fe20000000000 */
[----:B------:R-:W-:Y:S01]  /*0960*/  USEL UR4, UR4, 0x620, UP5 ;  /* 0x0000062004047887 */ /* 0x000fe2000a800000 */
[----:B------:R-:W-:Y:S01]  /*0970*/  UMOV UR8, 0x1 ;  /* 0x0000000100087882 */ /* 0x000fe20000000000 */
[----:B------:R-:W-:Y:S01]  /*0980*/  ELECT P0, URZ, PT ;  /* 0x0000000000ff782f */ /* 0x000fe20003800000 */
[----:B------:R-:W-:-:S04]  /*0990*/  UIADD3 UR8, UPT, UPT, -UR8, 0x100000, URZ ;  /* 0x0010000008087890 */ /* 0x000fc8000fffe1ff */
[----:B------:R-:W-:Y:S02]  /*09a0*/  USHF.L.U32 UR9, UR8, 0xb, URZ ;  /* 0x0000000b08097899 */ /* 0x000fe400080006ff */
[----:B------:R-:W-:Y:S02]  /*09b0*/  USHF.L.U32 UR8, UR8, 0x1, URZ ;  /* 0x0000000108087899 */ /* 0x000fe400080006ff */
[----:B-1----:R-:W-:Y:S02]  /*09c0*/  ULEA UR6, UR6, UR5, 0x18 ;  /* 0x0000000506067291 */ /* 0x002fe4000f8ec0ff */
[----:B------:R-:W-:-:S04]  /*09d0*/  UIADD3 UR4, UPT, UPT, -UR4, 0x100000, URZ ;  /* 0x0010000004047890 */ /* 0x000fc8000fffe1ff */
[----:B------:R-:W-:Y:S02]  /*09e0*/  USHF.L.U32 UR5, UR4, 0xb, URZ ;  /* 0x0000000b04057899 */ /* 0x000fe400080006ff */
[----:B------:R-:W-:Y:S01]  /*09f0*/  USHF.L.U32 UR4, UR4, 0x1, URZ ;  /* 0x0000000104047899 */ /* 0x000fe200080006ff */
[----:B------:R-:W1:Y:S03]  /*0a00*/  FENCE.VIEW.ASYNC.S ;  /* 0x00000000000073c6 */ /* 0x000e660000000000 */
[----:B-1----:R2:W1:Y:S08]  /*0a10*/  SYNCS.EXCH.64 URZ, [UR6+0x70], UR8 ;  /* 0x0000700806ff75b2 */ /* 0x0024700008000100 */
[----:B------:R2:W1:Y:S01]  /*0a20*/  SYNCS.EXCH.64 URZ, [UR6+0x80], UR4 ;  /* 0x0000800406ff75b2 */ /* 0x0004620008000100 */
[----:B------:R2:W1:Y:S01]  /*0a30*/  SYNCS.EXCH.64 URZ, [UR6+0x78], UR8 ;  /* 0x0000780806ff75b2 */ /* 0x0004620008000100 */
[----:B------:R2:W1:Y:S02]  /*0a40*/  SYNCS.EXCH.64 URZ, [UR6+0x88], UR4 ;  /* 0x0000880406ff75b2 */ /* 0x0004640008000100 */
[----:B--2---:R-:W-:Y:S01]  /*0a50*/  NOP ;  /* 0x0000000000007918 */ /* 0x004fe20000000000 */
.L_x_12:
        /* <DEDUP_REMOVED lines=26> */
.L_x_13:
[----:B------:R-:W2:Y:S01]  /*0c00*/  SHFL.IDX PT, R2, R86, RZ, 0x1f ;  /* 0x00001fff56027589 */ /* 0x000ea200000e0000 */
[----:B------:R-:W1:Y:S01]  /*0c10*/  S2UR UR52, SR_CgaCtaId ;  /* 0x00000000003479c3 */ /* 0x000e620000008800 */
[----:B------:R-:W-:Y:S01]  /*0c20*/  NOP ;  /* 0x0000000000007918 */ /* 0x000fe20000000000 */
[----:B--2---:R-:W-:-:S13]  /*0c30*/  ISETP.NE.AND P0, PT, R2, 0x3, PT ;  /* 0x000000030200780c */ /* 0x004fda0003f05270 */
[----:B-1----:R-:W-:Y:S05]  /*0c40*/  @P0 BRA `(.L_x_14) ;  /* 0x0000000000340947 */ /* 0x002fea0003800000 */
[----:B------:R-:W-:Y:S01]  /*0c50*/  UMOV UR4, 0x400 ;  /* 0x0000040000047882 */ /* 0x000fe20000000000 */
[----:B------:R-:W-:Y:S01]  /*0c60*/  UMOV UR6, 0x20 ;  /* 0x0000002000067882 */ /* 0x000fe20000000000 */
[----:B------:R-:W-:Y:S02]  /*0c70*/  ULEA UR4, UR52, UR4, 0x18 ;  /* 0x0000000434047291 */ /* 0x000fe4000f8ec0ff */
[----:B------:R-:W-:-:S04]  /*0c80*/  UIADD3 UR6, UPT, UPT, -UR6, 0x100000, URZ ;  /* 0x0010000006067890 */ /* 0x000fc8000fffe1ff */
[----:B------:R-:W-:Y:S02]  /*0c90*/  USHF.L.U32 UR7, UR6, 0xb, URZ ;  /* 0x0000000b06077899 */ /* 0x000fe400080006ff */
[----:B------:R-:W-:Y:S01]  /*0ca0*/  USHF.L.U32 UR6, UR6, 0x1, URZ ;  /* 0x0000000106067899 */ /* 0x000fe200080006ff */
[----:B------:R-:W-:Y:S01]  /*0cb0*/  ELECT P0, URZ, PT ;  /* 0x0000000000ff782f */ /* 0x000fe20003800000 */
[----:B------:R-:W1:Y:S10]  /*0cc0*/  FENCE.VIEW.ASYNC.S ;  /* 0x00000000000073c6 */ /* 0x000e740000000000 */
[----:B-1----:R1:W2:Y:S01]  /*0cd0*/  SYNCS.EXCH.64 URZ, [UR4+0xd0], UR6 ;  /* 0x0000d00604ff75b2 */ /* 0x0022a20008000100 */
[----:B------:R1:W1:Y:S01]  /*0ce0*/  SYNCS.EXCH.64 URZ, [UR4+0xe0], UR6 ;  /* 0x0000e00604ff75b2 */ /* 0x0002620008000100 */
[----:B------:R1:W1:Y:S01]  /*0cf0*/  SYNCS.EXCH.64 URZ, [UR4+0xd8], UR6 ;  /* 0x0000d80604ff75b2 */ /* 0x0002620008000100 */
[----:B------:R1:W1:Y:S01]  /*0d00*/  SYNCS.EXCH.64 URZ, [UR4+0xe8], UR6 ;  /* 0x0000e80604ff75b2 */ /* 0x0002620008000100 */
[----:B------:R-:W-:Y:S01]  /*0d10*/  NOP ;  /* 0x0000000000007918 */ /* 0x000fe20000000000 */
.L_x_14:
[----:B------:R-:W3:Y:S01]  /*0d20*/  LDCU UR29, c[0x0][0x36c] ;  /* 0x00006d80ff1d77ac */ /* 0x000ee20008000800 */
[----:B------:R-:W-:Y:S01]  /*0d30*/  ISETP.NE.OR P4, PT, R0, 0x2, !P4 ;  /* 0x000000020000780c */ /* 0x000fe20006785670 */
[----:B------:R-:W-:Y:S01]  /*0d40*/  NOP ;  /* 0x0000000000007918 */ /* 0x000fe20000000000 */
[----:B------:R-:W-:Y:S01]  /*0d50*/  LOP3.LUT R0, R96, 0x1f, RZ, 0xc0, !PT ;  /* 0x0000001f60007812 */ /* 0x000fe200078ec0ff */
[----:B------:R-:W-:Y:S02]  /*0d60*/  UISETP.NE.AND UP6, UPT, UR17, URZ, UPT ;  /* 0x000000ff1100728c */ /* 0x000fe4000bfc5270 */
[----:B---3--:R-:W-:-:S09]  /*0d70*/  UISETP.EQ.U32.AND UP0, UPT, UR29, 0x1, UPT ;  /* 0x000000011d00788c */ /* 0x008fd2000bf02070 */
[----:B------:R-:W-:Y:S05]  /*0d80*/  BRA.U !UP0, `(.L_x_15) ;  /* 0x0000000108087547 */ /* 0x000fea000b800000 */
[----:B-12-4-:R-:W-:Y:S01]  /*0d90*/  UCGABAR_ARV ;  /* 0x00000000000079c7 */ /* 0x016fe20008000000 */
[----:B------:R-:W-:Y:S05]  /*0da0*/  BRA `(.L_x_16) ;  /* 0x0000000000047947 */ /* 0x000fea0003800000 */
.L_x_15:
[----:B-12-4-:R-:W-:Y:S01]  /*0db0*/  NOP ;  /* 0x0000000000007918 */ /* 0x016fe20000000000 */
.L_x_16:
[----:B------:R-:W1:Y:S01]  /*0dc0*/  S2UR UR16, SR_CTAID.X ;  /* 0x00000000001079c3 */ /* 0x000e620000002500 */
[----:B------:R-:W-:-:S05]  /*0dd0*/  CS2R.32 R87, SR_CgaSize ;  /* 0x0000000000577805 */ /* 0x000fca0000008a00 */
[----:B------:R-:W-:-:S05]  /*0de0*/  IMAD R87, R87, -0xa0, RZ ;  /* 0xffffff6057577824 */ /* 0x000fca00078e02ff */
[----:B------:R-:W-:-:S14]  /*0df0*/  R2UR UR5, R87 ;  /* 0x00000000570572ca */ /* 0x000fdc00000e0000 */
[----:B------:R-:W2:Y:S01]  /*0e00*/  LDCU UR5, c[0x0][UR5+0x2b0] ;  /* 0x00005600050577ac */ /* 0x000ea20008000800 */
[----:B------:R-:W-:-:S05]  /*0e10*/  CS2R.32 R87, SR_CgaSize ;  /* 0x0000000000577805 */ /* 0x000fca0000008a00 */
[----:B------:R-:W-:-:S05]  /*0e20*/  IMAD R87, R87, -0xa0, RZ ;  /* 0xffffff6057577824 */ /* 0x000fca00078e02ff */
[----:B------:R-:W-:-:S14]  /*0e30*/  R2UR UR4, R87 ;  /* 0x00000000570472ca */ /* 0x000fdc00000e0000 */
[----:B------:R-:W3:Y:S01]  /*0e40*/  LDCU UR4, c[0x0][UR4+0x2b4] ;  /* 0x00005680040477ac */ /* 0x000ee20008000800 */
[----:B------:R-:W4:Y:S01]  /*0e50*/  S2UR UR20, SR_CTAID.Y ;  /* 0x00000000001479c3 */ /* 0x000f220000002600 */
[----:B------:R-:W-:-:S05]  /*0e60*/  CS2R.32 R87, SR_CgaSize ;  /* 0x0000000000577805 */ /* 0x000fca0000008a00 */
[----:B------:R-:W-:-:S05]  /*0e70*/  IMAD R87, R87, -0xa0, RZ ;  /* 0xffffff6057577824 */ /* 0x000fca00078e02ff */
[----:B------:R-:W-:-:S14]  /*0e80*/  R2UR UR7, R87 ;  /* 0x00000000570772ca */ /* 0x000fdc00000e0000 */
[----:B------:R-:W3:Y:S01]  /*0e90*/  LDCU UR7, c[0x0][UR7+0x2a0] ;  /* 0x00005400070777ac */ /* 0x000ee20008000800 */
[----:B------:R-:W-:-:S05]  /*0ea0*/  CS2R.32 R87, SR_CgaSize ;  /* 0x0000000000577805 */ /* 0x000fca0000008a00 */
[----:B------:R-:W-:-:S05]  /*0eb0*/  IMAD R87, R87, -0xa0, RZ ;  /* 0xffffff6057577824 */ /* 0x000fca00078e02ff */
[----:B------:R-:W-:-:S14]  /*0ec0*/  R2UR UR63, R87 ;  /* 0x00000000573f72ca */ /* 0x000fdc00000e0000 */
[----:B------:R-:W3:Y:S01]  /*0ed0*/  LDCU UR63, c[0x0][UR63+0x2a4] ;  /* 0x000054803f3f77ac */ /* 0x000ee20008000800 */
[----:B------:R-:W-:Y:S02]  /*0ee0*/  ULOP3.LUT UR55, UR52, 0x1, URZ, 0xc0, !UPT ;  /* 0x0000000134377892 */ /* 0x000fe4000f8ec0ff */
[----:B------:R-:W-:Y:S02]  /*0ef0*/  USHF.R.U32.HI UR27, URZ, 0x1, UR52 ;  /* 0x00000001ff1b7899 */ /* 0x000fe40008011634 */
[----:B------:R-:W-:Y:S02]  /*0f00*/  UISETP.GT.U32.AND UP1, UPT, UR55, 0xffff, UPT ;  /* 0x0000ffff3700788c */ /* 0x000fe4000bf24070 */
[----:B------:R-:W-:Y:S01]  /*0f10*/  USHF.L.U32 UR38, UR52, 0x9, URZ ;  /* 0x0000000934267899 */ /* 0x000fe200080006ff */
[----:B-1----:R-:W-:Y:S01]  /*0f20*/  I2FP.F32.U32 R3, UR16 ;  /* 0x0000001000037c45 */ /* 0x002fe20008201000 */
[----:B------:R-:W-:Y:S01]  /*0f30*/  USHF.L.U32 UR37, UR52, 0xd, URZ ;  /* 0x0000000d34257899 */ /* 0x000fe200080006ff */
[----:B------:R-:W1:Y:S03]  /*0f40*/  LDCU UR21, c[0x0][0xb24] ;  /* 0x00016480ff1577ac */ /* 0x000e660008000800 */
[----:B--2---:R-:W-:Y:S01]  /*0f50*/  FMUL R3, R3, UR5 ;  /* 0x0000000503037c20 */ /* 0x004fe20008400000 */
[----:B------:R-:W2:Y:S01]  /*0f60*/  LDCU UR42, c[0x0][0xb24] ;  /* 0x00016480ff2a77ac */ /* 0x000ea20008000800 */
[----:B----4-:R-:W-:-:S04]  /*0f70*/  I2FP.F32.U32 R2, UR20 ;  /* 0x0000001400027c45 */ /* 0x010fc80008201000 */
[----:B------:R-:W4:Y:S01]  /*0f80*/  F2I.U32.TRUNC.NTZ R3, R3 ;  /* 0x0000000300037305 */ /* 0x000f22000020f000 */
[----:B------:R-:W1:Y:S01]  /*0f90*/  LDCU UR28, c[0x0][0xb30] ;  /* 0x00016600ff1c77ac */ /* 0x000e620008000800 */
[----:B---3--:R-:W-:Y:S01]  /*0fa0*/  FMUL R2, R2, UR4 ;  /* 0x0000000402027c20 */ /* 0x008fe20008400000 */
[----:B------:R-:W-:Y:S01]  /*0fb0*/  ULOP3.LUT UR4, UR52, 0x6, URZ, 0xc0, !UPT ;  /* 0x0000000634047892 */ /* 0x000fe2000f8ec0ff */
[----:B------:R-:W-:-:S04]  /*0fc0*/  UMOV UR14, 0x55 ;  /* 0x00000055000e7882 */ /* 0x000fc80000000000 */
[----:B------:R-:W3:Y:S01]  /*0fd0*/  F2I.U32.TRUNC.NTZ R2, R2 ;  /* 0x0000000200027305 */ /* 0x000ee2000020f000 */
[----:B------:R-:W-:Y:S01]  /*0fe0*/  UISETP.GT.U32.AND UP0, UPT, UR4, 0xffff, UPT ;  /* 0x0000ffff0400788c */ /* 0x000fe2000bf04070 */
[----:B------:R-:W-:Y:S01]  /*0ff0*/  UMOV UR15, 0x3 ;  /* 0x00000003000f7882 */ /* 0x000fe20000000000 */
[----:B------:R-:W-:Y:S02]  /*1000*/  USEL UR31, UR55, 0xffff, !UP1 ;  /* 0x0000ffff371f7887 */ /* 0x000fe4000c800000 */
[----:B------:R-:W-:Y:S01]  /*1010*/  USEL UR30, UR4, 0xffff, !UP0 ;  /* 0x0000ffff041e7887 */ /* 0x000fe2000c000000 */
[----:B----4-:R-:W-:Y:S02]  /*1020*/  R2UR UR5, R3 ;  /* 0x00000000030572ca */ /* 0x010fe400000e0000 */
[----:B---3--:R-:W-:Y:S02]  /*1030*/  R2UR UR6, R2 ;  /* 0x00000000020672ca */ /* 0x008fe400000e0000 */
[----:B------:R-:W-:-:S09]  /*1040*/  PRMT R2, RZ, 0x7610, R2 ;  /* 0x00007610ff027816 */ /* 0x000fd20000000002 */
[----:B------:R-:W-:-:S04]  /*1050*/  UIADD3 UR5, UPT, UPT, -UR5, URZ, URZ ;  /* 0x000000ff05057290 */ /* 0x000fc8000fffe1ff */
[----:B------:R-:W-:Y:S02]  /*1060*/  UIMAD UR5, UR7, UR5, UR16 ;  /* 0x00000005070572a4 */ /* 0x000fe4000f8e0210 */
[----:B------:R-:W-:-:S04]  /*1070*/  UIADD3 UR4, UPT, UPT, -UR6, URZ, URZ ;  /* 0x000000ff06047290 */ /* 0x000fc8000fffe1ff */
[----:B------:R-:W-:Y:S01]  /*1080*/  IMAD.U32 R87, RZ, RZ, UR5 ;  /* 0x00000005ff577e24 */ /* 0x000fe2000f8e00ff */
[----:B------:R-:W-:Y:S01]  /*1090*/  UIMAD UR63, UR63, UR4, UR20 ;  /* 0x000000043f3f72a4 */ /* 0x000fe2000f8e0214 */
[----:B-12---:R-:W-:Y:S11]  /*10a0*/  BRA.U UP6, `(.L_x_17) ;  /* 0x0000000106707547 */ /* 0x006ff6000b800000 */
[----:B------:R-:W-:Y:S01]  /*10b0*/  R2UR UR7, R87 ;  /* 0x00000000570772ca */ /* 0x000fe200000e0000 */
[----:B------:R-:W-:Y:S02]  /*10c0*/  UISETP.NE.AND UP2, UPT, UR63, 0x2, UPT ;  /* 0x000000023f00788c */ /* 0x000fe4000bf45270 */
[----:B------:R-:W-:Y:S02]  /*10d0*/  UISETP.NE.AND UP4, UPT, UR63, URZ, UPT ;  /* 0x000000ff3f00728c */ /* 0x000fe4000bf85270 */
[----:B------:R-:W-:Y:S02]  /*10e0*/  UISETP.NE.AND UP0, UPT, UR63, 0x1, UPT ;  /* 0x000000013f00788c */ /* 0x000fe4000bf05270 */
[----:B------:R-:W-:Y:S02]  /*10f0*/  USEL UR4, URZ, 0x10, UP2 ;  /* 0x00000010ff047887 */ /* 0x000fe40009000000 */
[----:B------:R-:W-:Y:S02]  /*1100*/  USEL UR12, URZ, 0x20, UP2 ;  /* 0x00000020ff0c7887 */ /* 0x000fe40009000000 */
[----:B------:R-:W-:-:S02]  /*1110*/  USEL UR5, URZ, 0x4, UP0 ;  /* 0x00000004ff057887 */ /* 0x000fc40008000000 */
[----:B------:R-:W-:Y:S02]  /*1120*/  UISETP.NE.AND UP3, UPT, UR7, URZ, UPT ;  /* 0x000000ff0700728c */ /* 0x000fe4000bf65270 */
[----:B------:R-:W-:Y:S02]  /*1130*/  UISETP.NE.AND UP1, UPT, UR63, 0x3, UPT ;  /* 0x000000033f00788c */ /* 0x000fe4000bf25270 */
[----:B------:R-:W-:Y:S02]  /*1140*/  UISETP.NE.AND UP2, UPT, UR7, URZ, UP4 ;  /* 0x000000ff0700728c */ /* 0x000fe4000a745270 */
[----:B------:R-:W-:Y:S02]  /*1150*/  USEL UR11, URZ, 0x8, UP0 ;  /* 0x00000008ff0b7887 */ /* 0x000fe40008000000 */
[----:B------:R-:W-:Y:S02]  /*1160*/  UISETP.NE.AND UP0, UPT, UR7, 0x1, UPT ;  /* 0x000000010700788c */ /* 0x000fe4000bf05270 */
[----:B------:R-:W-:-:S02]  /*1170*/  USEL UR6, URZ, 0x2, UP4 ;  /* 0x00000002ff067887 */ /* 0x000fc4000a000000 */
[----:B------:R-:W-:Y:S02]  /*1180*/  USEL UR7, URZ, 0x40, UP1 ;  /* 0x00000040ff077887 */ /* 0x000fe40008800000 */
[----:B------:R-:W-:Y:S02]  /*1190*/  USEL UR10, URZ, 0x1, UP2 ;  /* 0x00000001ff0a7887 */ /* 0x000fe40009000000 */
[----:B------:R-:W-:Y:S02]  /*11a0*/  USEL UR8, UR5, 0x4, UP3 ;  /* 0x0000000405087887 */ /* 0x000fe40009800000 */
[----:B------:R-:W-:Y:S02]  /*11b0*/  USEL UR4, UR4, 0x10, UP3 ;  /* 0x0000001004047887 */ /* 0x000fe40009800000 */
[----:B------:R-:W-:Y:S02]  /*11c0*/  USEL UR9, UR7, 0x40, UP3 ;  /* 0x0000004007097887 */ /* 0x000fe40009800000 */
[----:B------:R-:W-:-:S02]  /*11d0*/  USEL UR5, UR6, 0x2, UP0 ;  /* 0x0000000206057887 */ /* 0x000fc40008000000 */
[----:B------:R-:W-:Y:S02]  /*11e0*/  UIADD3 UR4, UPT, UPT, UR4, UR8, UR10 ;  /* 0x0000000804047290 */ /* 0x000fe4000fffe00a */
[----:B------:R-:W-:Y:S02]  /*11f0*/  USEL UR13, URZ, 0x80, UP1 ;  /* 0x00000080ff0d7887 */ /* 0x000fe40008800000 */
[----:B------:R-:W-:Y:S02]  /*1200*/  USEL UR7, UR11, 0x8, UP0 ;  /* 0x000000080b077887 */ /* 0x000fe40008000000 */
[----:B------:R-:W-:Y:S02]  /*1210*/  USEL UR6, UR12, 0x20, UP0 ;  /* 0x000000200c067887 */ /* 0x000fe40008000000 */
[----:B------:R-:W-:Y:S02]  /*1220*/  UIADD3 UR4, UPT, UPT, UR5, UR9, UR4 ;  /* 0x0000000905047290 */ /* 0x000fe4000fffe004 */
[----:B------:R-:W-:-:S02]  /*1230*/  USEL UR5, UR13, 0x80, UP0 ;  /* 0x000000800d057887 */ /* 0x000fc40008000000 */
[----:B------:R-:W-:-:S04]  /*1240*/  UIADD3 UR4, UPT, UPT, UR6, UR7, UR4 ;  /* 0x0000000706047290 */ /* 0x000fc8000fffe004 */
[----:B------:R-:W-:-:S06]  /*1250*/  UIADD3 UR4, UPT, UPT, UR4, UR5, URZ ;  /* 0x0000000504047290 */ /* 0x000fcc000fffe0ff */
[----:B------:R-:W-:-:S07]  /*1260*/  MOV R2, UR4 ;  /* 0x0000000400027c02 */ /* 0x000fce0008000f00 */
.L_x_17:
[----:B------:R-:W1:Y:S01]  /*1270*/  S2UR UR36, SR_CTAID.Z ;  /* 0x00000000002479c3 */ /* 0x000e620000002700 */
[----:B------:R-:W-:Y:S02]  /*1280*/  UISETP.GE.AND UP0, UPT, UR21, 0x1, UPT ;  /* 0x000000011500788c */ /* 0x000fe4000bf06270 */
[----:B------:R-:W-:Y:S02]  /*1290*/  ULOP3.LUT UR31, UR31, 0xffff, URZ, 0xc0, !UPT ;  /* 0x0000ffff1f1f7892 */ /* 0x000fe4000f8ec0ff */
[----:B------:R-:W-:Y:S02]  /*12a0*/  ULOP3.LUT UR30, UR30, 0xffff, URZ, 0xc0, !UPT ;  /* 0x0000ffff1e1e7892 */ /* 0x000fe4000f8ec0ff */
[----:B------:R-:W-:Y:S02]  /*12b0*/  UISETP.NE.AND UP3, UPT, UR17, 0x2, UPT ;  /* 0x000000021100788c */ /* 0x000fe4000bf65270 */
[----:B------:R-:W-:Y:S02]  /*12c0*/  ULOP3.LUT UR38, UR38, 0xc00, URZ, 0xc0, !UPT ;  /* 0x00000c0026267892 */ /* 0x000fe4000f8ec0ff */
[----:B------:R-:W-:-:S02]  /*12d0*/  ULOP3.LUT UR37, UR37, 0x2000, URZ, 0xc0, !UPT ;  /* 0x0000200025257892 */ /* 0x000fc4000f8ec0ff */
[----:B------:R-:W-:Y:S02]  /*12e0*/  USHF.L.U32 UR31, UR14, UR31, URZ ;  /* 0x0000001f0e1f7299 */ /* 0x000fe400080006ff */
[----:B------:R-:W-:Y:S01]  /*12f0*/  USHF.L.U32 UR30, UR15, UR30, URZ ;  /* 0x0000001e0f1e7299 */ /* 0x000fe200080006ff */
[----:B------:R-:W-:Y:S11]  /*1300*/  BRA.U !UP0, `(.L_x_18) ;  /* 0x0000000108d47547 */ /* 0x000ff6000b800000 */
[----:B------:R-:W2:Y:S01]  /*1310*/  LDCU.128 UR12, c[0x0][0xb10] ;  /* 0x00016200ff0c77ac */ /* 0x000ea20008000c00 */
[----:B------:R-:W3:Y:S01]  /*1320*/  LDCU UR6, c[0x0][0x370] ;  /* 0x00006e00ff0677ac */ /* 0x000ee20008000800 */
[----:B------:R-:W4:Y:S01]  /*1330*/  LDCU UR5, c[0x0][0x374] ;  /* 0x00006e80ff0577ac */ /* 0x000f220008000800 */
[----:B------:R-:W1:Y:S01]  /*1340*/  LDCU UR26, c[0x0][0xb0c] ;  /* 0x00016180ff1a77ac */ /* 0x000e620008000800 */
[----:B------:R-:W1:Y:S01]  /*1350*/  LDCU UR7, c[0x0][0xb20] ;  /* 0x00016400ff0777ac */ /* 0x000e620008000800 */
[----:B------:R-:W1:Y:S01]  /*1360*/  LDCU.64 UR8, c[0x0][0xb28] ;  /* 0x00016500ff0877ac */ /* 0x000e620008000a00 */
[----:B--2---:R-:W-:Y:S02]  /*1370*/  UISETP.NE.AND UP0, UPT, UR14, 0x1, UPT ;  /* 0x000000010e00788c */ /* 0x004fe4000bf05270 */
[----:B----4-:R-:W-:Y:S02]  /*1380*/  UIMAD.WIDE.U32 UR10, UR5, UR15, URZ ;  /* 0x0000000f050a72a5 */ /* 0x010fe4000f8e00ff */
[----:B---3--:R-:W-:-:S02]  /*1390*/  UIMAD.WIDE.U32 UR22, UR6, UR12, URZ ;  /* 0x0000000c061672a5 */ /* 0x008fc4000f8e00ff */
[----:B-1----:R-:W-:Y:S02]  /*13a0*/  UISETP.NE.AND UP1, UPT, UR26, 0x1, UPT ;  /* 0x000000011a00788c */ /* 0x002fe4000bf25270 */
[----:B------:R-:W-:Y:S01]  /*13b0*/  UISETP.NE.AND UP2, UPT, UR21, 0x1, UPT ;  /* 0x000000011500788c */ /* 0x000fe2000bf45270 */
[----:B------:R-:W-:Y:S02]  /*13c0*/  UMOV UR10, UR11 ;  /* 0x0000000b000a7c82 */ /* 0x000fe40008000000 */
[----:B------:R-:W-:Y:S01]  /*13d0*/  UMOV UR22, UR23 ;  /* 0x0000001700167c82 */ /* 0x000fe20008000000 */
[----:B------:R-:W-:Y:S02]  /*13e0*/  @UP0 USHF.R.U32.HI UR5, URZ, UR7, UR10 ;  /* 0x00000007ff050299 */ /* 0x000fe4000801160a */
[----:B------:R-:W-:Y:S02]  /*13f0*/  UIMAD.WIDE.U32 UR24, UR20, UR15, URZ ;  /* 0x0000000f141872a5 */ /* 0x000fe4000f8e00ff */
[----:B------:R-:W-:-:S02]  /*1400*/  UIMAD.WIDE.U32 UR10, UR5, UR8, URZ ;  /* 0x00000008050a72a5 */ /* 0x000fc4000f8e00ff */
[----:B------:R-:W-:Y:S02]  /*1410*/  @UP1 USHF.R.U32.HI UR6, URZ, UR13, UR22 ;  /* 0x0000000dff061299 */ /* 0x000fe40008011616 */
[----:B------:R-:W-:Y:S02]  /*1420*/  UIMAD.WIDE.U32 UR18, UR16, UR12, URZ ;  /* 0x0000000c101272a5 */ /* 0x000fe4000f8e00ff */
[----:B------:R-:W-:Y:S01]  /*1430*/  UIMAD.WIDE.U32 UR22, UR6, UR8, URZ ;  /* 0x00000008061672a5 */ /* 0x000fe2000f8e00ff */
[----:B------:R-:W-:Y:S01]  /*1440*/  UMOV UR4, UR25 ;  /* 0x0000001900047c82 */ /* 0x000fe20008000000 */
[----:B------:R-:W-:Y:S01]  /*1450*/  UMOV UR10, UR11 ;  /* 0x0000000b000a7c82 */ /* 0x000fe20008000000 */
[----:B------:R-:W-:Y:S02]  /*1460*/  USHF.R.U32.HI UR4, URZ, UR7, UR4 ;  /* 0x00000007ff047299 */ /* 0x000fe40008011604 */
[----:B------:R-:W-:Y:S01]  /*1470*/  @UP2 USHF.R.U32.HI UR5, URZ, UR9, UR10 ;  /* 0x00000009ff052299 */ /* 0x000fe2000801160a */
[----:B------:R-:W-:Y:S01]  /*1480*/  UMOV UR18, UR19 ;  /* 0x0000001300127c82 */ /* 0x000fe20008000000 */
[----:B------:R-:W-:Y:S01]  /*1490*/  UMOV UR22, UR23 ;  /* 0x0000001700167c82 */ /* 0x000fe20008000000 */
[----:B------:R-:W-:-:S02]  /*14a0*/  USHF.R.U32.HI UR13, URZ, UR13, UR18 ;  /* 0x0000000dff0d7299 */ /* 0x000fc40008011612 */
[----:B------:R-:W-:Y:S02]  /*14b0*/  USEL UR4, UR20, UR4, !UP0 ;  /* 0x0000000414047287 */ /* 0x000fe4000c000000 */
[----:B------:R-:W-:Y:S02]  /*14c0*/  @UP2 USHF.R.U32.HI UR6, URZ, UR9, UR22 ;  /* 0x00000009ff062299 */ /* 0x000fe40008011616 */
[----:B------:R-:W-:Y:S02]  /*14d0*/  UIMAD UR7, UR5, UR21, URZ ;  /* 0x00000015050772a4 */ /* 0x000fe4000f8e02ff */
[----:B------:R-:W-:Y:S02]  /*14e0*/  USEL UR5, UR16, UR13, !UP1 ;  /* 0x0000000d10057287 */ /* 0x000fe4000c800000 */
[----:B------:R-:W-:Y:S02]  /*14f0*/  UIMAD UR12, UR6, UR21, URZ ;  /* 0x00000015060c72a4 */ /* 0x000fe4000f8e02ff */
[----:B------:R-:W-:-:S02]  /*1500*/  UISETP.GE.AND UP0, UPT, UR4, UR7, UPT ;  /* 0x000000070400728c */ /* 0x000fc4000bf06270 */
[----:B------:R-:W-:Y:S02]  /*1510*/  UIMAD.WIDE.U32 UR10, UR4, UR8, URZ ;  /* 0x00000008040a72a5 */ /* 0x000fe4000f8e00ff */
[----:B------:R-:W-:Y:S02]  /*1520*/  UISETP.GE.OR UP0, UPT, UR5, UR12, UP0 ;  /* 0x0000000c0500728c */ /* 0x000fe40008706670 */
[----:B------:R-:W-:Y:S02]  /*1530*/  UIMAD.WIDE.U32 UR12, UR5, UR8, URZ ;  /* 0x00000008050c72a5 */ /* 0x000fe4000f8e00ff */
[----:B------:R-:W-:Y:S01]  /*1540*/  UIADD3 UR10, UPT, UPT, -UR4, URZ, URZ ;  /* 0x000000ff040a7290 */ /* 0x000fe2000fffe1ff */
[----:B------:R-:W-:Y:S01]  /*1550*/  UMOV UR8, UR11 ;  /* 0x0000000b00087c82 */ /* 0x000fe20008000000 */
[----:B------:R-:W-:Y:S02]  /*1560*/  UIADD3 UR11, UPT, UPT, -UR5, URZ, URZ ;  /* 0x000000ff050b7290 */ /* 0x000fe4000fffe1ff */
[----:B------:R-:W-:-:S03]  /*1570*/  USHF.R.U32.HI UR8, URZ, UR9, UR8 ;  /* 0x00000009ff087299 */ /* 0x000fc60008011608 */
[----:B------:R-:W-:Y:S01]  /*1580*/  @!UP0 UMOV UR7, UR13 ;  /* 0x0000000d00078c82 */ /* 0x000fe20008000000 */
[----:B------:R-:W-:Y:S02]  /*1590*/  UIMAD UR20, UR14, UR10, UR20 ;  /* 0x0000000a0e1472a4 */ /* 0x000fe4000f8e0214 */
[----:B------:R-:W-:Y:S02]  /*15a0*/  USEL UR8, UR4, UR8, !UP2 ;  /* 0x0000000804087287 */ /* 0x000fe4000d000000 */
[----:B------:R-:W-:Y:S02]  /*15b0*/  @!UP0 USHF.R.U32.HI UR7, URZ, UR9, UR7 ;  /* 0x00000009ff078299 */ /* 0x000fe40008011607 */
[----:B------:R-:W-:Y:S02]  /*15c0*/  UIADD3 UR9, UPT, UPT, -UR8, URZ, URZ ;  /* 0x000000ff08097290 */ /* 0x000fe4000fffe1ff */
[----:B------:R-:W-:Y:S02]  /*15d0*/  @!UP0 USEL UR7, UR5, UR7, !UP2 ;  /* 0x0000000705078287 */ /* 0x000fe4000d000000 */
[----:B------:R-:W-:-:S02]  /*15e0*/  UIMAD UR9, UR21, UR9, UR4 ;  /* 0x00000009150972a4 */ /* 0x000fc4000f8e0204 */
[----:B------:R-:W-:Y:S02]  /*15f0*/  @!UP0 UIADD3 UR8, UPT, UPT, UR8, -UR7, URZ ;  /* 0x8000000708088290 */ /* 0x000fe4000fffe0ff */
[----:B------:R-:W-:Y:S02]  /*1600*/  @!UP0 UIMAD UR6, UR9, UR6, UR7 ;  /* 0x00000006090682a4 */ /* 0x000fe4000f8e0207 */
[----:B------:R-:W-:Y:S02]  /*1610*/  @!UP0 UIMAD UR4, UR8, UR21, UR5 ;  /* 0x00000015080482a4 */ /* 0x000fe4000f8e0205 */
[----:B------:R-:W-:Y:S02]  /*1620*/  UIMAD UR16, UR26, UR11, UR16 ;  /* 0x0000000b1a1072a4 */ /* 0x000fe4000f8e0210 */
[----:B------:R-:W-:Y:S01]  /*1630*/  UIMAD UR20, UR4, UR14, UR20 ;  /* 0x0000000e041472a4 */ /* 0x000fe2000f8e0214 */
[----:B------:R-:W-:Y:S02]  /*1640*/  @!UP0 UMOV UR5, UR6 ;  /* 0x0000000600058c82 */ /* 0x000fe40008000000 */
[----:B------:R-:W-:-:S12]  /*1650*/  UIMAD UR16, UR5, UR26, UR16 ;  /* 0x0000001a051072a4 */ /* 0x000fd8000f8e0210 */
.L_x_18:
[----:B------:R-:W-:-:S09]  /*1660*/  UISETP.NE.AND UP0, UPT, UR28, 0x1, UPT ;  /* 0x000000011c00788c */ /* 0x000fd2000bf05270 */
[----:B------:R-:W-:Y:S05]  /*1670*/  BRA.U UP0, `(.L_x_19) ;  /* 0x0000000100447547 */ /* 0x000fea000b800000 */
[----:B------:R-:W2:Y:S01]  /*1680*/  LDCU.128 UR8, c[0x0][0xb10] ;  /* 0x00016200ff0877ac */ /* 0x000ea20008000c00 */
[----:B------:R-:W3:Y:S01]  /*1690*/  LDCU UR12, c[0x0][0xb0c] ;  /* 0x00016180ff0c77ac */ /* 0x000ee20008000800 */
[----:B------:R-:W4:Y:S01]  /*16a0*/  LDCU UR13, c[0x0][0xb20] ;  /* 0x00016400ff0d77ac */ /* 0x000f220008000800 */
[----:B--2---:R-:W-:Y:S02]  /*16b0*/  UIMAD.WIDE.U32 UR6, UR16, UR8, URZ ;  /* 0x00000008100672a5 */ /* 0x004fe4000f8e00ff */
[----:B------:R-:W-:Y:S02]  /*16c0*/  UIMAD.WIDE.U32 UR4, UR20, UR11, URZ ;  /* 0x0000000b140472a5 */ /* 0x000fe4000f8e00ff */
[----:B---3--:R-:W-:Y:S02]  /*16d0*/  UISETP.NE.AND UP1, UPT, UR12, 0x1, UPT ;  /* 0x000000010c00788c */ /* 0x008fe4000bf25270 */
[----:B------:R-:W-:Y:S01]  /*16e0*/  UISETP.NE.AND UP0, UPT, UR10, 0x1, UPT ;  /* 0x000000010a00788c */ /* 0x000fe2000bf05270 */
[----:B------:R-:W-:-:S02]  /*16f0*/  UMOV UR6, UR7 ;  /* 0x0000000700067c82 */ /* 0x000fc40008000000 */
[----:B------:R-:W-:Y:S01]  /*1700*/  UMOV UR4, UR5 ;  /* 0x0000000500047c82 */ /* 0x000fe20008000000 */
[----:B------:R-:W-:Y:S02]  /*1710*/  USHF.R.U32.HI UR9, URZ, UR9, UR6 ;  /* 0x00000009ff097299 */ /* 0x000fe40008011606 */
[----:B----4-:R-:W-:Y:S02]  /*1720*/  USHF.R.U32.HI UR4, URZ, UR13, UR4 ;  /* 0x0000000dff047299 */ /* 0x010fe40008011604 */
[----:B------:R-:W-:Y:S02]  /*1730*/  USEL UR5, UR16, UR9, !UP1 ;  /* 0x0000000910057287 */ /* 0x000fe4000c800000 */
[----:B------:R-:W-:-:S04]  /*1740*/  USEL UR4, UR20, UR4, !UP0 ;  /* 0x0000000414047287 */ /* 0x000fc8000c000000 */
[----:B------:R-:W-:Y:S02]  /*1750*/  UIADD3 UR6, UPT, UPT, UR5, -UR4, URZ ;  /* 0x8000000405067290 */ /* 0x000fe4000fffe0ff */
[----:B------:R-:W-:Y:S02]  /*1760*/  UIADD3 UR4, UPT, UPT, -UR5, UR4, URZ ;  /* 0x0000000405047290 */ /* 0x000fe4000fffe1ff */
[----:B------:R-:W-:Y:S02]  /*1770*/  UIMAD UR20, UR6, UR10, UR20 ;  /* 0x0000000a061472a4 */ /* 0x000fe4000f8e0214 */
[----:B------:R-:W-:-:S12]  /*1780*/  UIMAD UR16, UR4, UR12, UR16 ;  /* 0x0000000c041072a4 */ /* 0x000fd8000f8e0210 */
.L_x_19:
[----:B------:R-:W-:-:S09]  /*1790*/  UISETP.EQ.U32.AND UP0, UPT, UR29, 0x1, UPT ;  /* 0x000000011d00788c */ /* 0x000fd2000bf02070 */
[----:B------:R-:W-:Y:S05]  /*17a0*/  BRA.U !UP0, `(.L_x_20) ;  /* 0x00000001080c7547 */ /* 0x000fea000b800000 */
[----:B------:R-:W-:Y:S01]  /*17b0*/  UCGABAR_WAIT ;  /* 0x0000000000007dc7 */ /* 0x000fe20008000000 */
[----:B------:R-:W-:Y:S01]  /*17c0*/  CCTL.IVALL ;  /* 0x00000000ff00798f */ /* 0x000fe20002000000 */
[----:B------:R-:W-:Y:S05]  /*17d0*/  BRA `(.L_x_21) ;  /* 0x0000000000047947 */ /* 0x000fea0003800000 */
.L_x_20:
[----:B------:R-:W-:Y:S06]  /*17e0*/  BAR.SYNC.DEFER_BLOCKING 0x0 ;  /* 0x0000000000007b1d */ /* 0x000fec0000010000 */
.L_x_21:
[----:B------:R-:W-:Y:S05]  /*17f0*/  BRA.U UP3, `(.L_x_22) ;  /* 0x0000001503187547 */ /* 0x000fea000b800000 */
[----:B------:R-:W2:Y:S01]  /*1800*/  LDCU UR6, c[0x0][0x38c] ;  /* 0x00007180ff0677ac */ /* 0x000ea20008000800 */
[----:B------:R-:W-:Y:S01]  /*1810*/  PLOP3.LUT P2, PT, PT, PT, UP5, 0x80, 0x8 ;  /* 0x000000000008781c */ /* 0x000fe20003f4f058 */
[----:B------:R-:W-:Y:S01]  /*1820*/  IMAD.MOV.U32 R12, RZ, RZ, 0x1 ;  /* 0x00000001ff0c7424 */ /* 0x000fe200078e00ff */
[----:B------:R-:W-:Y:S01]  /*1830*/  ISETP.EQ.OR P3, PT, R0, RZ, P4 ;  /* 0x000000ff0000720c */ /* 0x000fe20002762670 */
[----:B------:R-:W-:Y:S01]  /*1840*/  UISETP.NE.AND UP1, UPT, UR17, URZ, UPT ;  /* 0x000000ff1100728c */ /* 0x000fe2000bf25270 */
[----:B------:R-:W-:Y:S02]  /*1850*/  PLOP3.LUT P2, PT, P2, PT, PT, 0x8, 0x80 ;  /* 0x000000000080781c */ /* 0x000fe4000174e170 */
[----:B------:R-:W-:Y:S01]  /*1860*/  CS2R R10, SRZ ;  /* 0x00000000000a7805 */ /* 0x000fe2000001ff00 */
[----:B------:R-:W-:Y:S01]  /*1870*/  IMAD.MOV.U32 R9, RZ, RZ, RZ ;  /* 0x000000ffff097224 */ /* 0x000fe200078e00ff */
[----:B------:R-:W3:Y:S01]  /*1880*/  LDCU UR49, c[0x0][0x370] ;  /* 0x00006e00ff3177ac */ /* 0x000ee20008000800 */
[----:B------:R-:W-:Y:S01]  /*1890*/  IMAD.MOV.U32 R8, RZ, RZ, 0x1 ;  /* 0x00000001ff087424 */ /* 0x000fe200078e00ff */
[----:B------:R-:W4:Y:S01]  /*18a0*/  LDCU.64 UR46, c[0x0][0x348] ;  /* 0x00006900ff2e77ac */ /* 0x000f220008000a00 */
[----:B------:R-:W1:Y:S01]  /*18b0*/  LDCU UR48, c[0x0][0x374] ;  /* 0x00006e80ff3077ac */ /* 0x000e620008000800 */
[----:B--2---:R-:W-:-:S02]  /*18c0*/  UIADD3 UR5, UPT, UPT, UR6, 0x7f, URZ ;  /* 0x0000007f06057890 */ /* 0x004fc4000fffe0ff */
[----:B------:R-:W-:Y:S02]  /*18d0*/  UIADD3 UR56, UPT, UPT, UR6, 0xfe, URZ ;  /* 0x000000fe06387890 */ /* 0x000fe4000fffe0ff */
[----:B------:R-:W-:Y:S02]  /*18e0*/  USHF.R.S32.HI UR4, URZ, 0x1f, UR5 ;  /* 0x0000001fff047899 */ /* 0x000fe40008011405 */
[----:B------:R-:W-:Y:S02]  /*18f0*/  USEL UR40, UR40, 0x2, UP1 ;  /* 0x0000000228287887 */ /* 0x000fe40008800000 */
[----:B------:R-:W-:Y:S02]  /*1900*/  ULEA.HI UR4, UR4, UR5, URZ, 0x7 ;  /* 0x0000000504047291 */ /* 0x000fe4000f8f38ff */
[----:B------:R-:W-:Y:S02]  /*1910*/  USHF.L.U32 UR5, UR27, 0x4, URZ ;  /* 0x000000041b057899 */ /* 0x000fe400080006ff */
[----:B------:R-:W-:-:S02]  /*1920*/  USHF.R.S32.HI UR51, URZ, 0x7, UR4 ;  /* 0x00000007ff337899 */ /* 0x000fc40008011404 */
[----:B------:R-:W-:Y:S02]  /*1930*/  UIADD3 UR4, UPT, UPT, UR6, -0x1, URZ ;  /* 0xffffffff06047890 */ /* 0x000fe4000fffe0ff */
[----:B------:R-:W-:Y:S02]  /*1940*/  UISETP.LT.U32.AND UP0, UPT, UR51, 0x2, UPT ;  /* 0x000000023300788c */ /* 0x000fe4000bf01070 */
[----:B------:R-:W-:Y:S02]  /*1950*/  UISETP.GE.U32.AND UP2, UPT, UR4, -0xff, UPT ;  /* 0xffffff010400788c */ /* 0x000fe4000bf46070 */
[----:B------:R-:W-:Y:S02]  /*1960*/  USEL UR50, UR51, 0x2, UP0 ;  /* 0x0000000233327887 */ /* 0x000fe40008000000 */
[----:B------:R-:W-:Y:S02]  /*1970*/  ULOP3.LUT UR53, UR5, 0x30, URZ, 0xe2, !UPT ;  /* 0x0000003005357892 */ /* 0x000fe4000f8ee2ff */
[----:B------:R-:W-:-:S02]  /*1980*/  UIADD3 UR39, UPT, UPT, UR50, -0x1, URZ ;  /* 0xffffffff32277890 */ /* 0x000fc4000fffe0ff */
[----:B------:R-:W-:Y:S01]  /*1990*/  UIADD3 UR54, UPT, UPT, UR51, -UR50, URZ ;  /* 0x8000003233367290 */ /* 0x000fe2000fffe0ff */
[----:B------:R-:W-:Y:S02]  /*19a0*/  UMOV UR29, URZ ;  /* 0x000000ff001d7c82 */ /* 0x000fe40008000000 */
[----:B------:R-:W-:-:S04]  /*19b0*/  @UP2 UIADD3 UR39, UPT, UPT, UR50, URZ, URZ ;  /* 0x000000ff32272290 */ /* 0x000fc8000fffe0ff */
[----:B-1-34-:R-:W-:-:S12]  /*19c0*/  UIADD3 UR39, UPT, UPT, UR39, 0x1, URZ ;  /* 0x0000000127277890 */ /* 0x01afd8000fffe0ff */
.L_x_46:
[----:B------:R-:W-:Y:S01]  /*19d0*/  UISETP.NE.AND UP0, UPT, UR52, URZ, UPT ;  /* 0x000000ff3400728c */ /* 0x000fe2000bf05270 */
[----:B-1----:R-:W1:Y:S08]  /*19e0*/  S2UR UR52, SR_CgaCtaId ;  /* 0x00000000003479c3 */ /* 0x002e700000008800 */
[----:B---3--:R-:W-:Y:S05]  /*19f0*/  BRA.U UP0, `(.L_x_23) ;  /* 0x0000000100347547 */ /* 0x008fea000b800000 */
[----:B------:R-:W2:Y:S01]  /*1a00*/  S2R R0, SR_CgaCtaId ;  /* 0x0000000000007919 */ /* 0x000ea20000008800 */
[----:B------:R-:W-:Y:S02]  /*1a10*/  MOV R3, 0x400 ;  /* 0x0000040000037802 */ /* 0x000fe40000000f00 */
[----:B------:R-:W-:Y:S02]  /*1a20*/  SHF.L.U32 R2, R8, 0x1f, RZ ;  /* 0x0000001f08027819 */ /* 0x000fe400000006ff */
[----:B--2---:R-:W-:-:S05]  /*1a30*/  LEA R0, R0, R3, 0x18 ;  /* 0x0000000300007211 */ /* 0x004fca00078ec0ff */
[----:B------:R-:W-:-:S04]  /*1a40*/  IMAD R3, R9, 0x8, R0 ;  /* 0x0000000809037824 */ /* 0x000fc800078e0200 */
[----:B------:R-:W2:Y:S02]  /*1a50*/  SYNCS.PHASECHK.TRANS64.TRYWAIT P0, [R3+URZ+0xe0], R2 ;  /* 0x0000e002030075a7 */ /* 0x000ea400080011ff */
[----:B--2---:R-:W-:Y:S05]  /*1a60*/  @!P0 BRA `(.L_x_24) ;  /* 0x0000007c00e88947 */ /* 0x004fea0003800000 */
.L_x_140:
[----:B------:R-:W-:Y:S01]  /*1a70*/  VIADD R9, R9, 0x1 ;  /* 0x0000000109097836 */ /* 0x000fe20000000000 */
[----:B------:R2:W-:Y:S04]  /*1a80*/  SYNCS.ARRIVE.TRANS64.A1T0 RZ, [R3+URZ+0xd0], RZ ;  /* 0x0000d0ff03ff79a7 */ /* 0x0005e800081000ff */
[----:B------:R-:W-:-:S04]  /*1a90*/  ISETP.NE.AND P0, PT, R9, 0x2, PT ;  /* 0x000000020900780c */ /* 0x000fc80003f05270 */
[----:B------:R-:W-:Y:S02]  /*1aa0*/  SEL R9, R9, RZ, P0 ;  /* 0x000000ff09097207 */ /* 0x000fe40000000000 */
[----:B--2---:R-:W-:-:S04]  /*1ab0*/  SEL R3, RZ, 0x1, P0 ;  /* 0x00000001ff037807 */ /* 0x004fc80000000000 */
[----:B------:R-:W-:Y:S02]  /*1ac0*/  LOP3.LUT R8, R8, R3, RZ, 0x3c, !PT ;  /* 0x0000000308087212 */ /* 0x000fe400078e3cff */
.L_x_23:
[----:B------:R-:W-:Y:S01]  /*1ad0*/  UMOV UR21, 0x400 ;  /* 0x0000040000157882 */ /* 0x000fe20000000000 */
[----:B------:R-:W-:Y:S01]  /*1ae0*/  SHF.L.U32 R0, R12, 0x1f, RZ ;  /* 0x0000001f0c007819 */ /* 0x000fe200000006ff */
[----:B-1----:R-:W-:Y:S02]  /*1af0*/  ULEA UR21, UR52, UR21, 0x18 ;  /* 0x0000001534157291 */ /* 0x002fe4000f8ec0ff */
[----:B------:R-:W-:Y:S02]  /*1b00*/  UISETP.GE.U32.AND UP0, UPT, UR56, 0xff, UPT ;  /* 0x000000ff3800788c */ /* 0x000fe4000bf06070 */
[----:B------:R-:W-:Y:S02]  /*1b10*/  ULEA UR4, UR29, UR21, 0x3 ;  /* 0x000000151d047291 */ /* 0x000fe4000f8e18ff */
[----:B------:R-:W-:Y:S02]  /*1b20*/  ULEA UR19, UR20, UR55, 0x1 ;  /* 0x0000003714137291 */ /* 0x000fe4000f8e08ff */
[----:B------:R-:W-:-:S02]  /*1b30*/  ULEA UR35, UR16, UR53, 0x6 ;  /* 0x0000003510237291 */ /* 0x000fc4000f8e30ff */
[----:B------:R-:W-:Y:S01]  /*1b40*/  USHF.L.U32 UR19, UR19, 0x7, URZ ;  /* 0x0000000713137899 */ /* 0x000fe200080006ff */
[----:B------:R-:W-:Y:S02]  /*1b50*/  UMOV UR7, URZ ;  /* 0x000000ff00077c82 */ /* 0x000fe40008000000 */
[----:B------:R1:W2:Y:S01]  /*1b60*/  SYNCS.PHASECHK.TRANS64.TRYWAIT P1, [UR4+0x10], R0 ;  /* 0x00001000ff0075a7 */ /* 0x0002a20008021104 */
[----:B------:R-:W-:Y:S08]  /*1b70*/  BRA.U !UP0, `(.L_x_25) ;  /* 0x00000005080c7547 */ /* 0x000ff0000b800000 */
[----:B------:R-:W-:Y:S01]  /*1b80*/  UMOV UR13, URZ ;  /* 0x000000ff000d7c82 */ /* 0x000fe20008000000 */
[----:B------:R-:W-:-:S05]  /*1b90*/  UMOV UR5, UR29 ;  /* 0x0000001d00057c82 */ /* 0x000fca0008000000 */
.L_x_33:
[----:B------:R-:W-:Y:S01]  /*1ba0*/  ULEA UR33, UR5, UR21, 0x3 ;  /* 0x0000001505217291 */ /* 0x000fe2000f8e18ff */
[----:B--2---:R-:W-:Y:S01]  /*1bb0*/  @!P4 MOV R2, 0x14000 ;  /* 0x000140000002c802 */ /* 0x004fe20000000f00 */
[----:B--23--:R-:W-:Y:S10]  /*1bc0*/  @P1 BRA `(.L_x_26) ;  /* 0x00000000000c1947 */ /* 0x00cff40003800000 */
[----:B------:R-:W-:-:S04]  /*1bd0*/  SHF.L.U32 R3, R12, 0x1f, RZ ;  /* 0x0000001f0c037819 */ /* 0x000fc800000006ff */
[----:B------:R-:W2:Y:S02]  /*1be0*/  SYNCS.PHASECHK.TRANS64.TRYWAIT P0, [UR33+0x10], R3 ;  /* 0x00001003ff0075a7 */ /* 0x000ea40008001121 */
[----:B--2---:R-:W-:Y:S05]  /*1bf0*/  @!P0 BRA `(.L_x_27) ;  /* 0x0000007c00988947 */ /* 0x004fea0003800000 */
.L_x_26:
[----:B------:R2:W-:Y:S01]  /*1c00*/  @!P4 SYNCS.ARRIVE.TRANS64 RZ, [UR33], R2 ;  /* 0x00000002ffffc9a7 */ /* 0x0005e20008000021 */
[----:B------:R-:W-:-:S04]  /*1c10*/  ULOP3.LUT UR4, UR40, 0x2, URZ, 0xfc, !UPT ;  /* 0x0000000228047892 */ /* 0x000fc8000f8efcff */
[----:B------:R-:W-:-:S09]  /*1c20*/  UISETP.NE.AND UP0, UPT, UR4, 0x2, UPT ;  /* 0x000000020400788c */ /* 0x000fd2000bf05270 */
[----:B------:R-:W-:Y:S05]  /*1c30*/  BRA.U UP0, `(.L_x_28) ;  /* 0x0000000100047547 */ /* 0x000fea000b800000 */
[----:B------:R-:W-:Y:S05]  /*1c40*/  BPT.TRAP 0x1 ;  /* 0x000000040000795c */ /* 0x000fea0000300000 */
.L_x_28:
[----:B------:R-:W-:Y:S04]  /*1c50*/  BSSY.RECONVERGENT B0, `(.L_x_29) ;  /* 0x0000003000007945 */ /* 0x000fe80003800200 */
[----:B------:R-:W-:Y:S05]  /*1c60*/  @P3 BRA `(.L_x_30) ;  /* 0x0000000000043947 */ /* 0x000fea0003800000 */
[----:B------:R-:W-:Y:S05]  /*1c70*/  BPT.TRAP 0x1 ;  /* 0x000000040000795c */ /* 0x000fea0000300000 */
.L_x_30:
[----:B------:R-:W-:Y:S05]  /*1c80*/  BSYNC.RECONVERGENT B0 ;  /* 0x0000000000007941 */ /* 0x000fea0003800200 */
.L_x_29:
[----:B------:R-:W-:Y:S01]  /*1c90*/  UIADD3 UR4, UPT, UPT, UR5, 0x1, URZ ;  /* 0x0000000105047890 */ /* 0x000fe2000fffe0ff */
[----:B------:R-:W-:Y:S01]  /*1ca0*/  BSSY.RECONVERGENT B0, `(.L_x_31) ;  /* 0x000002b000007945 */ /* 0x000fe20003800200 */
[----:B------:R-:W-:Y:S02]  /*1cb0*/  ELECT P0, URZ, PT ;  /* 0x0000000000ff782f */ /* 0x000fe40003800000 */
[----:B------:R-:W-:-:S04]  /*1cc0*/  UISETP.NE.AND UP0, UPT, UR4, 0x2, UPT ;  /* 0x000000020400788c */ /* 0x000fc8000bf05270 */
[----:B------:R-:W-:Y:S02]  /*1cd0*/  USEL UR6, URZ, 0x1, UP0 ;  /* 0x00000001ff067887 */ /* 0x000fe40008000000 */
[----:B------:R-:W-:-:S04]  /*1ce0*/  USEL UR29, UR4, URZ, UP0 ;  /* 0x000000ff041d7287 */ /* 0x000fc80008000000 */
[----:B------:R-:W-:Y:S01]  /*1cf0*/  ULEA UR4, UR29, UR21, 0x3 ;  /* 0x000000151d047291 */ /* 0x000fe2000f8e18ff */
[----:B------:R-:W-:-:S04]  /*1d00*/  LOP3.LUT R12, R12, UR6, RZ, 0x3c, !PT ;  /* 0x000000060c0c7c12 */ /* 0x000fc8000f8e3cff */
[----:B-1----:R-:W-:-:S04]  /*1d10*/  SHF.L.U32 R0, R12, 0x1f, RZ ;  /* 0x0000001f0c007819 */ /* 0x002fc800000006ff */
[----:B------:R1:W3:Y:S01]  /*1d20*/  SYNCS.PHASECHK.TRANS64.TRYWAIT P1, [UR4+0x10], R0 ;  /* 0x00001000ff0075a7 */ /* 0x0002e20008021104 */
[----:B------:R-:W-:Y:S05]  /*1d30*/  @!P0 BRA `(.L_x_32) ;  /* 0x0000000000848947 */ /* 0x000fea0003800000 */
[----:B------:R-:W-:Y:S02]  /*1d40*/  ULEA UR24, UR5, UR38, 0xd ;  /* 0x0000002605187291 */ /* 0x000fe4000f8e68ff */
[----:B------:R-:W-:Y:S02]  /*1d50*/  ULEA UR8, UR5, UR37, 0xf ;  /* 0x0000002505087291 */ /* 0x000fe4000f8e78ff */
[----:B------:R-:W-:Y:S02]  /*1d60*/  UIADD3 UR6, UP1, UPT, UR46, 0x80, URZ ;  /* 0x000000802e067890 */ /* 0x000fe4000ff3e0ff */
[----:B------:R-:W-:Y:S02]  /*1d70*/  ULEA UR24, UR24, UR21, 0x1 ;  /* 0x0000001518187291 */ /* 0x000fe4000f8e08ff */
[----:B------:R-:W-:Y:S02]  /*1d80*/  USHF.L.U32 UR34, UR13, 0x7, URZ ;  /* 0x000000070d227899 */ /* 0x000fe400080006ff */
[----:B------:R-:W-:-:S02]  /*1d90*/  UIADD3 UR14, UP0, UPT, UR46, 0x180, URZ ;  /* 0x000001802e0e7890 */ /* 0x000fc4000ff1e0ff */
[----:B------:R-:W-:Y:S02]  /*1da0*/  ULEA UR8, UR8, UR21, 0x1 ;  /* 0x0000001508087291 */ /* 0x000fe4000f8e08ff */
[----:B------:R-:W-:Y:S02]  /*1db0*/  UIADD3.X UR7, UPT, UPT, URZ, UR47, URZ, UP1, !UPT ;  /* 0x0000002fff077290 */ /* 0x000fe40008ffe4ff */
[----:B------:R-:W-:Y:S02]  /*1dc0*/  UIADD3 UR32, UPT, UPT, UR24, 0x8800, URZ ;  /* 0x0000880018207890 */ /* 0x000fe4000fffe0ff */
[----:B------:R-:W-:Y:S02]  /*1dd0*/  UPRMT UR4, URZ, 0x5410, UR31 ;  /* 0x00005410ff047896 */ /* 0x000fe4000800001f */
[----:B------:R-:W-:Y:S02]  /*1de0*/  UIADD3 UR26, UPT, UPT, UR34, 0x40, URZ ;  /* 0x00000040221a7890 */ /* 0x000fe4000fffe0ff */
[----:B------:R-:W-:-:S02]  /*1df0*/  UIADD3 UR24, UPT, UPT, UR24, 0xa800, URZ ;  /* 0x0000a80018187890 */ /* 0x000fc4000fffe0ff */
[----:B------:R-:W-:Y:S02]  /*1e00*/  UIADD3.X UR15, UPT, UPT, URZ, UR47, URZ, UP0, !UPT ;  /* 0x0000002fff0f7290 */ /* 0x000fe400087fe4ff */
[----:B------:R-:W-:Y:S02]  /*1e10*/  UIADD3 UR16, UPT, UPT, UR8, 0x10800, URZ ;  /* 0x0001080008107890 */ /* 0x000fe4000fffe0ff */
[----:B------:R-:W-:Y:S02]  /*1e20*/  UPRMT UR22, URZ, 0x5410, UR30 ;  /* 0x00005410ff167896 */ /* 0x000fe4000800001e */
[----:B------:R-:W-:Y:S01]  /*1e30*/  UIADD3 UR8, UPT, UPT, UR8, 0x18800, URZ ;  /* 0x0001880008087890 */ /* 0x000fe2000fffe0ff */
[----:B------:R-:W-:Y:S01]  /*1e40*/  UMOV UR44, 0x0 ;  /* 0x00000000002c7882 */ /* 0x000fe20000000000 */
[----:B------:R-:W-:Y:S01]  /*1e50*/  UMOV UR45, 0x10000000 ;  /* 0x10000000002d7882 */ /* 0x000fe20000000000 */
[----:B------:R-:W-:Y:S01]  /*1e60*/  UMOV UR25, UR33 ;  /* 0x0000002100197c82 */ /* 0x000fe20008000000 */
[----:B------:R-:W-:Y:S01]  /*1e70*/  UMOV UR27, UR35 ;  /* 0x00000023001b7c82 */ /* 0x000fe20008000000 */
[----:B------:R-:W-:Y:S01]  /*1e80*/  UMOV UR28, UR36 ;  /* 0x00000024001c7c82 */ /* 0x000fe20008000000 */
[----:B------:R-:W-:Y:S01]  /*1e90*/  UMOV UR17, UR33 ;  /* 0x0000002100117c82 */ /* 0x000fe20008000000 */
[----:B------:R-:W-:Y:S01]  /*1ea0*/  UMOV UR20, UR36 ;  /* 0x0000002400147c82 */ /* 0x000fe20008000000 */
[----:B------:R-:W-:Y:S01]  /*1eb0*/  UMOV UR18, UR34 ;  /* 0x0000002200127c82 */ /* 0x000fe20008000000 */
[----:B------:R4:W-:Y:S01]  /*1ec0*/  UTMALDG.3D.MULTICAST [UR32], [UR6], UR4, desc[UR44] ;  /* 0x00002c20060073b4 */ /* 0x0009e20008011804 */
[----:B------:R-:W-:Y:S01]  /*1ed0*/  UMOV UR9, UR33 ;  /* 0x0000002100097c82 */ /* 0x000fe20008000000 */
[----:B------:R-:W-:Y:S01]  /*1ee0*/  UMOV UR11, UR19 ;  /* 0x00000013000b7c82 */ /* 0x000fe20008000000 */
[----:B------:R-:W-:Y:S01]  /*1ef0*/  UMOV UR12, UR36 ;  /* 0x00000024000c7c82 */ /* 0x000fe20008000000 */
[----:B------:R-:W-:Y:S01]  /*1f00*/  UMOV UR10, UR26 ;  /* 0x0000001a000a7c82 */ /* 0x000fe20008000000 */
[----:B------:R4:W-:Y:S01]  /*1f10*/  UTMALDG.3D.MULTICAST [UR24], [UR6], UR4, desc[UR44] ;  /* 0x00002c18060073b4 */ /* 0x0009e20008011804 */
[----:B------:R4:W-:Y:S01]  /*1f20*/  UTMALDG.3D.MULTICAST [UR16], [UR14], UR22, desc[UR44] ;  /* 0x00002c100e0073b4 */ /* 0x0009e20008011816 */
[----:B------:R4:W-:Y:S02]  /*1f30*/  UTMALDG.3D.MULTICAST [UR8], [UR14], UR22, desc[UR44] ;  /* 0x00002c080e0073b4 */ /* 0x0009e40008011816 */
[----:B----4-:R-:W-:Y:S01]  /*1f40*/  NOP ;  /* 0x0000000000007918 */ /* 0x010fe20000000000 */
.L_x_32:
[----:B------:R-:W-:Y:S05]  /*1f50*/  BSYNC.RECONVERGENT B0 ;  /* 0x0000000000007941 */ /* 0x000fea0003800200 */
.L_x_31:
[----:B------:R-:W-:Y:S01]  /*1f60*/  UIADD3 UR13, UPT, UPT, UR13, 0x1, URZ ;  /* 0x000000010d0d7890 */ /* 0x000fe2000fffe0ff */
[----:B------:R-:W-:Y:S01]  /*1f70*/  UMOV UR5, UR29 ;  /* 0x0000001d00057c82 */ /* 0x000fe20008000000 */
[----:B------:R-:W-:Y:S02]  /*1f80*/  UMOV UR7, UR39 ;  /* 0x0000002700077c82 */ /* 0x000fe40008000000 */
[----:B------:R-:W-:-:S09]  /*1f90*/  UISETP.NE.AND UP0, UPT, UR13, UR39, UPT ;  /* 0x000000270d00728c */ /* 0x000fd2000bf05270 */
[----:B------:R-:W-:Y:S05]  /*1fa0*/  BRA.U UP0, `(.L_x_33) ;  /* 0xfffffff900fc7547 */ /* 0x000fea000b83ffff */
.L_x_25:
[----:B------:R-:W-:Y:S01]  /*1fb0*/  ULEA UR4, UR29, UR21, 0x3 ;  /* 0x000000151d047291 */ /* 0x000fe2000f8e18ff */
[----:B-1----:R-:W-:Y:S01]  /*1fc0*/  SHF.L.U32 R0, R12, 0x1f, RZ ;  /* 0x0000001f0c007819 */ /* 0x002fe200000006ff */
[----:B------:R-:W-:Y:S01]  /*1fd0*/  @!P2 SYNCS.ARRIVE.TRANS64.A1T0 RZ, [UR21+0x68], RZ ;  /* 0x000068ffffffa9a7 */ /* 0x000fe20008100015 */
[----:B------:R-:W-:-:S06]  /*1fe0*/  UISETP.GT.AND UP0, UPT, UR51, UR50, UPT ;  /* 0x000000323300728c */ /* 0x000fcc000bf04270 */
[----:B--23--:R1:W2:Y:S03]  /*1ff0*/  SYNCS.PHASECHK.TRANS64.TRYWAIT P1, [UR4+0x10], R0 ;  /* 0x00001000ff0075a7 */ /* 0x00c2a60008021104 */
[----:B------:R-:W-:Y:S05]  /*2000*/  BRA.U !UP0, `(.L_x_34) ;  /* 0x0000000508087547 */ /* 0x000fea000b800000 */
[----:B------:R-:W-:Y:S01]  /*2010*/  UIADD3 UR13, UPT, UPT, UR54, UR7, URZ ;  /* 0x00000007360d7290 */ /* 0x000fe2000fffe0ff */
[----:B------:R-:W-:-:S11]  /*2020*/  UMOV UR5, UR29 ;  /* 0x0000001d00057c82 */ /* 0x000fd60008000000 */
.L_x_42:
[----:B------:R-:W-:Y:S01]  /*2030*/  ULEA UR33, UR5, UR21, 0x3 ;  /* 0x0000001505217291 */ /* 0x000fe2000f8e18ff */
[----:B--2---:R-:W-:Y:S01]  /*2040*/  @!P4 MOV R2, 0x14000 ;  /* 0x000140000002c802 */ /* 0x004fe20000000f00 */
[----:B--23--:R-:W-:Y:S10]  /*2050*/  @P1 BRA `(.L_x_35) ;  /* 0x00000000000c1947 */ /* 0x00cff40003800000 */
[----:B------:R-:W-:-:S04]  /*2060*/  SHF.L.U32 R3, R12, 0x1f, RZ ;  /* 0x0000001f0c037819 */ /* 0x000fc800000006ff */
[----:B------:R-:W2:Y:S02]  /*2070*/  SYNCS.PHASECHK.TRANS64.TRYWAIT P0, [UR33+0x10], R3 ;  /* 0x00001003ff0075a7 */ /* 0x000ea40008001121 */
[----:B--2---:R-:W-:Y:S05]  /*2080*/  @!P0 BRA `(.L_x_36) ;  /* 0x00000078008c8947 */ /* 0x004fea0003800000 */
.L_x_35:
[----:B------:R2:W-:Y:S01]  /*2090*/  @!P4 SYNCS.ARRIVE.TRANS64 RZ, [UR33], R2 ;  /* 0x00000002ffffc9a7 */ /* 0x0005e20008000021 */
[----:B------:R-:W-:-:S04]  /*20a0*/  ULOP3.LUT UR4, UR40, 0x2, URZ, 0xfc, !UPT ;  /* 0x0000000228047892 */ /* 0x000fc8000f8efcff */
[----:B------:R-:W-:-:S09]  /*20b0*/  UISETP.NE.AND UP0, UPT, UR4, 0x2, UPT ;  /* 0x000000020400788c */ /* 0x000fd2000bf05270 */
[----:B------:R-:W-:Y:S05]  /*20c0*/  BRA.U UP0, `(.L_x_37) ;  /* 0x0000000100047547 */ /* 0x000fea000b800000 */
[----:B------:R-:W-:Y:S05]  /*20d0*/  BPT.TRAP 0x1 ;  /* 0x000000040000795c */ /* 0x000fea0000300000 */
.L_x_37:
[----:B------:R-:W-:Y:S04]  /*20e0*/  BSSY.RECONVERGENT B0, `(.L_x_38) ;  /* 0x0000003000007945 */ /* 0x000fe80003800200 */
[----:B------:R-:W-:Y:S05]  /*20f0*/  @P3 BRA `(.L_x_39) ;  /* 0x0000000000043947 */ /* 0x000fea0003800000 */
[----:B------:R-:W-:Y:S05]  /*2100*/  BPT.TRAP 0x1 ;  /* 0x000000040000795c */ /* 0x000fea0000300000 */
.L_x_39:
[----:B------:R-:W-:Y:S05]  /*2110*/  BSYNC.RECONVERGENT B0 ;  /* 0x0000000000007941 */ /* 0x000fea0003800200 */
.L_x_38:
        /* <DEDUP_REMOVED lines=44> */
.L_x_41:
[----:B------:R-:W-:Y:S05]  /*23e0*/  BSYNC.RECONVERGENT B0 ;  /* 0x0000000000007941 */ /* 0x000fea0003800200 */
.L_x_40:
[----:B------:R-:W-:Y:S01]  /*23f0*/  UIADD3 UR7, UPT, UPT, UR7, 0x1, URZ ;  /* 0x0000000107077890 */ /* 0x000fe2000fffe0ff */
[----:B------:R-:W-:-:S03]  /*2400*/  UMOV UR5, UR29 ;  /* 0x0000001d00057c82 */ /* 0x000fc60008000000 */
[----:B------:R-:W-:-:S09]  /*2410*/  UISETP.NE.AND UP0, UPT, UR7, UR13, UPT ;  /* 0x0000000d0700728c */ /* 0x000fd2000bf05270 */
[----:B------:R-:W-:Y:S05]  /*2420*/  BRA.U UP0, `(.L_x_42) ;  /* 0xfffffffd00007547 */ /* 0x000fea000b83ffff */
.L_x_34:
[C---:B------:R-:W-:Y:S01]  /*2430*/  LEA R3, R11.reuse, UR21, 0x3 ;  /* 0x000000150b037c11 */ /* 0x040fe2000f8e18ff */
[----:B------:R-:W-:Y:S01]  /*2440*/  NOP ;  /* 0x0000000000007918 */ /* 0x000fe20000000000 */
[----:B-1----:R-:W-:Y:S02]  /*2450*/  SHF.L.U32 R0, R10, 0x1f, RZ ;  /* 0x0000001f0a007819 */ /* 0x002fe400000006ff */
[----:B------:R-:W-:Y:S02]  /*2460*/  LEA R5, R11, UR21, 0x4 ;  /* 0x000000150b057c11 */ /* 0x000fe4000f8e20ff */
[----:B------:R-:W1:Y:S02]  /*2470*/  SYNCS.PHASECHK.TRANS64.TRYWAIT P0, [R3+URZ+0x70], R0 ;  /* 0x00007000030075a7 */ /* 0x000e6400080011ff */
[----:B-1----:R-:W-:Y:S05]  /*2480*/  @!P0 BRA `(.L_x_43) ;  /* 0x0000007400a48947 */ /* 0x002fea0003800000 */
.L_x_143:
[----:B------:R-:W4:Y:S01]  /*2490*/  LDS.128 R4, [R5+0x100] ;  /* 0x0001000005047984 */ /* 0x000f220000000c00 */
[----:B------:R-:W-:Y:S01]  /*24a0*/  UISETP.GE.AND UP0, UPT, UR42, 0x1, UPT ;  /* 0x000000012a00788c */ /* 0x000fe2000bf06270 */
[----:B------:R-:W-:Y:S01]  /*24b0*/  @!PT LDS RZ, [RZ] ;  /* 0x00000000fffff984 */ /* 0x000fe20000000800 */
[----:B------:R-:W-:Y:S01]  /*24c0*/  @!PT LDS RZ, [RZ] ;  /* 0x00000000fffff984 */ /* 0x000fe20000000800 */
[----:B------:R-:W-:Y:S01]  /*24d0*/  @!PT LDS RZ, [RZ] ;  /* 0x00000000fffff984 */ /* 0x000fe20000000800 */
[----:B------:R-:W-:Y:S01]  /*24e0*/  @!PT LDS RZ, [RZ] ;  /* 0x00000000fffff984 */ /* 0x000fe20000000800 */
[----:B------:R1:W-:Y:S06]  /*24f0*/  MEMBAR.ALL.CTA ;  /* 0x0000000000007992 */ /* 0x0003ec0000008000 */
[----:B-1----:R-:W1:Y:S01]  /*2500*/  FENCE.VIEW.ASYNC.S ;  /* 0x00000000000073c6 */ /* 0x002e620000000000 */
[----:B----4-:R-:W-:-:S13]  /*2510*/  LOP3.LUT P0, RZ, R6, 0x1, RZ, 0xc0, !PT ;  /* 0x0000000106ff7812 */ /* 0x010fda000780c0ff */
[----:B-1----:R-:W-:Y:S01]  /*2520*/  VOTEU.ANY UP1, P0 ;  /* 0x0000000000ff7886 */ /* 0x002fe20000020100 */
[----:B------:R-:W-:-:S13]  /*2530*/  PLOP3.LUT P0, PT, PT, PT, UP1, 0x80, 0x8 ;  /* 0x000000000008781c */ /* 0x000fda0003f0f018 */
[----:B------:R-:W-:Y:S02]  /*2540*/  @P0 LOP3.LUT R0, R5, 0xffff, RZ, 0xc0, !PT ;  /* 0x0000ffff05000812 */ /* 0x000fe400078ec0ff */
[----:B--2---:R-:W-:Y:S02]  /*2550*/  @P0 MOV R2, R4 ;  /* 0x0000000400020202 */ /* 0x004fe40000000f00 */
[----:B------:R-:W-:Y:S01]  /*2560*/  @P0 R2UR UR5, R0 ;  /* 0x00000000000502ca */ /* 0x000fe200000e0000 */
[----:B------:R-:W-:Y:S01]  /*2570*/  VIADD R0, R3, 0x80 ;  /* 0x0000008003007836 */ /* 0x000fe20000000000 */
[----:B------:R-:W-:Y:S02]  /*2580*/  @P0 SHF.R.U32.HI R4, RZ, 0x10, R5 ;  /* 0x00000010ff040819 */ /* 0x000fe40000011605 */
[----:B------:R-:W-:Y:S02]  /*2590*/  @P0 R2UR UR6, R2 ;  /* 0x00000000020602ca */ /* 0x000fe400000e0000 */
[----:B------:R-:W-:-:S02]  /*25a0*/  PRMT R0, RZ, 0x654, R0 ;  /* 0x00000654ff007816 */ /* 0x000fc40000000000 */
[----:B------:R-:W-:Y:S02]  /*25b0*/  @P0 R2UR UR4, R4 ;  /* 0x00000000040402ca */ /* 0x000fe400000e0000 */
[----:B------:R1:W-:Y:S03]  /*25c0*/  SYNCS.ARRIVE.TRANS64.RED.A1T0 RZ, [R0+URZ], RZ ;  /* 0x000000ff00ff79a7 */ /* 0x0003e600081004ff */
[----:B------:R-:W-:-:S04]  /*25d0*/  @UP1 UMOV UR41, UR5 ;  /* 0x0000000500291c82 */ /* 0x000fc80008000000 */
[----:B------:R-:W-:-:S04]  /*25e0*/  @UP1 UMOV UR43, UR6 ;  /* 0x00000006002b1c82 */ /* 0x000fc80008000000 */
[----:B------:R-:W-:Y:S01]  /*25f0*/  @UP1 UMOV UR36, UR4 ;  /* 0x0000000400241c82 */ /* 0x000fe20008000000 */
[----:B------:R-:W-:Y:S05]  /*2600*/  BRA.U !UP0, `(.L_x_44) ;  /* 0x0000000108d47547 */ /* 0x000fea000b800000 */
[----:B------:R-:W2:Y:S01]  /*2610*/  LDCU.128 UR12, c[0x0][0xb10] ;  /* 0x00016200ff0c77ac */ /* 0x000ea20008000c00 */
[----:B------:R-:W4:Y:S01]  /*2620*/  LDCU UR22, c[0x0][0xb20] ;  /* 0x00016400ff1677ac */ /* 0x000f220008000800 */
[----:B------:R-:W3:Y:S01]  /*2630*/  LDCU UR20, c[0x0][0xb0c] ;  /* 0x00016180ff1477ac */ /* 0x000ee20008000800 */
[----:B------:R-:W1:Y:S01]  /*2640*/  LDCU.64 UR8, c[0x0][0xb28] ;  /* 0x00016500ff0877ac */ /* 0x000e620008000a00 */
[----:B------:R-:W-:Y:S02]  /*2650*/  UISETP.NE.AND UP3, UPT, UR42, 0x1, UPT ;  /* 0x000000012a00788c */ /* 0x000fe4000bf65270 */
[----:B--2---:R-:W-:Y:S02]  /*2660*/  UIMAD.WIDE.U32 UR6, UR48, UR15, URZ ;  /* 0x0000000f300672a5 */ /* 0x004fe4000f8e00ff */
[----:B------:R-:W-:Y:S02]  /*2670*/  UIMAD.WIDE.U32 UR4, UR49, UR12, URZ ;  /* 0x0000000c310472a5 */ /* 0x000fe4000f8e00ff */
[----:B------:R-:W-:-:S02]  /*2680*/  UISETP.NE.AND UP0, UPT, UR14, 0x1, UPT ;  /* 0x000000010e00788c */ /* 0x000fc4000bf05270 */
[----:B------:R-:W-:Y:S01]  /*2690*/  UIMAD.WIDE.U32 UR18, UR41, UR15, URZ ;  /* 0x0000000f291272a5 */ /* 0x000fe2000f8e00ff */
[----:B------:R-:W-:Y:S02]  /*26a0*/  UMOV UR6, UR7 ;  /* 0x0000000700067c82 */ /* 0x000fe40008000000 */
[----:B------:R-:W-:Y:S01]  /*26b0*/  UMOV UR4, UR5 ;  /* 0x0000000500047c82 */ /* 0x000fe20008000000 */
[----:B----4-:R-:W-:Y:S02]  /*26c0*/  USHF.R.U32.HI UR6, URZ, UR22, UR6 ;  /* 0x00000016ff067299 */ /* 0x010fe40008011606 */
[----:B---3--:R-:W-:Y:S02]  /*26d0*/  UISETP.NE.AND UP2, UPT, UR20, 0x1, UPT ;  /* 0x000000011400788c */ /* 0x008fe4000bf45270 */
[----:B------:R-:W-:Y:S02]  /*26e0*/  USHF.R.U32.HI UR4, URZ, UR13, UR4 ;  /* 0x0000000dff047299 */ /* 0x000fe40008011604 */
[----:B------:R-:W-:-:S02]  /*26f0*/  USEL UR5, UR48, UR6, !UP0 ;  /* 0x0000000630057287 */ /* 0x000fc4000c000000 */
[----:B------:R-:W-:Y:S02]  /*2700*/  USEL UR6, UR49, UR4, !UP2 ;  /* 0x0000000431067287 */ /* 0x000fe4000d000000 */
[----:B-1----:R-:W-:Y:S01]  /*2710*/  UIMAD.WIDE.U32 UR10, UR5, UR8, URZ ;  /* 0x00000008050a72a5 */ /* 0x002fe2000f8e00ff */
[----:B------:R-:W-:Y:S01]  /*2720*/  UMOV UR4, UR19 ;  /* 0x0000001300047c82 */ /* 0x000fe20008000000 */
[----:B------:R-:W-:Y:S02]  /*2730*/  UIMAD.WIDE.U32 UR16, UR43, UR12, URZ ;  /* 0x0000000c2b1072a5 */ /* 0x000fe4000f8e00ff */
[----:B------:R-:W-:-:S03]  /*2740*/  UIMAD.WIDE.U32 UR18, UR6, UR8, URZ ;  /* 0x00000008061272a5 */ /* 0x000fc6000f8e00ff */
[----:B------:R-:W-:Y:S01]  /*2750*/  UMOV UR10, UR11 ;  /* 0x0000000b000a7c82 */ /* 0x000fe20008000000 */
[----:B------:R-:W-:Y:S02]  /*2760*/  USHF.R.U32.HI UR4, URZ, UR22, UR4 ;  /* 0x00000016ff047299 */ /* 0x000fe40008011604 */
[----:B------:R-:W-:Y:S01]  /*2770*/  @UP3 USHF.R.U32.HI UR5, URZ, UR9, UR10 ;  /* 0x00000009ff053299 */ /* 0x000fe2000801160a */
[----:B------:R-:W-:Y:S01]  /*2780*/  UMOV UR16, UR17 ;  /* 0x0000001100107c82 */ /* 0x000fe20008000000 */
[----:B------:R-:W-:Y:S01]  /*2790*/  UMOV UR18, UR19 ;  /* 0x0000001300127c82 */ /* 0x000fe20008000000 */
[----:B------:R-:W-:Y:S02]  /*27a0*/  USHF.R.U32.HI UR13, URZ, UR13, UR16 ;  /* 0x0000000dff0d7299 */ /* 0x000fe40008011610 */
[----:B------:R-:W-:Y:S02]  /*27b0*/  USEL UR4, UR41, UR4, !UP0 ;  /* 0x0000000429047287 */ /* 0x000fe4000c000000 */
[----:B------:R-:W-:-:S02]  /*27c0*/  @UP3 USHF.R.U32.HI UR6, URZ, UR9, UR18 ;  /* 0x00000009ff063299 */ /* 0x000fc40008011612 */
[----:B------:R-:W-:Y:S02]  /*27d0*/  UIMAD UR7, UR42, UR5, URZ ;  /* 0x000000052a0772a4 */ /* 0x000fe4000f8e02ff */
[----:B------:R-:W-:Y:S02]  /*27e0*/  USEL UR5, UR43, UR13, !UP2 ;  /* 0x0000000d2b057287 */ /* 0x000fe4000d000000 */
[----:B------:R-:W-:Y:S02]  /*27f0*/  UIMAD UR10, UR42, UR6, URZ ;  /* 0x000000062a0a72a4 */ /* 0x000fe4000f8e02ff */
[----:B------:R-:W-:Y:S02]  /*2800*/  UISETP.GE.AND UP0, UPT, UR4, UR7, UPT ;  /* 0x000000070400728c */ /* 0x000fe4000bf06270 */
[----:B------:R-:W-:Y:S02]  /*2810*/  UIMAD.WIDE.U32 UR12, UR4, UR8, URZ ;  /* 0x00000008040c72a5 */ /* 0x000fe4000f8e00ff */
[----:B------:R-:W-:-:S02]  /*2820*/  UISETP.GE.OR UP0, UPT, UR5, UR10, UP0 ;  /* 0x0000000a0500728c */ /* 0x000fc40008706670 */
        /* <DEDUP_REMOVED lines=19> */
.L_x_44:
[----:B------:R-:W2:Y:S02]  /*2960*/  LDCU UR4, c[0x0][0xb30] ;  /* 0x00016600ff0477ac */ /* 0x000ea40008000800 */
[----:B--2---:R-:W-:-:S09]  /*2970*/  UISETP.NE.AND UP0, UPT, UR4, 0x1, UPT ;  /* 0x000000010400788c */ /* 0x004fd2000bf05270 */
[----:B------:R-:W-:Y:S05]  /*2980*/  BRA.U UP0, `(.L_x_45) ;  /* 0x0000000100447547 */ /* 0x000fea000b800000 */
[----:B------:R-:W2:Y:S01]  /*2990*/  LDCU.128 UR8, c[0x0][0xb10] ;  /* 0x00016200ff0877ac */ /* 0x000ea20008000c00 */
[----:B------:R-:W4:Y:S01]  /*29a0*/  LDCU UR12, c[0x0][0xb0c] ;  /* 0x00016180ff0c77ac */ /* 0x000f220008000800 */
[----:B------:R-:W1:Y:S01]  /*29b0*/  LDCU UR13, c[0x0][0xb20] ;  /* 0x00016400ff0d77ac */ /* 0x000e620008000800 */
[----:B--2---:R-:W-:Y:S02]  /*29c0*/  UIMAD.WIDE.U32 UR6, UR43, UR8, URZ ;  /* 0x000000082b0672a5 */ /* 0x004fe4000f8e00ff */
[----:B------:R-:W-:Y:S02]  /*29d0*/  UIMAD.WIDE.U32 UR4, UR41, UR11, URZ ;  /* 0x0000000b290472a5 */ /* 0x000fe4000f8e00ff */
[----:B----4-:R-:W-:Y:S02]  /*29e0*/  UISETP.NE.AND UP2, UPT, UR12, 0x1, UPT ;  /* 0x000000010c00788c */ /* 0x010fe4000bf45270 */
[----:B------:R-:W-:Y:S01]  /*29f0*/  UISETP.NE.AND UP0, UPT, UR10, 0x1, UPT ;  /* 0x000000010a00788c */ /* 0x000fe2000bf05270 */
[----:B------:R-:W-:-:S02]  /*2a00*/  UMOV UR6, UR7 ;  /* 0x0000000700067c82 */ /* 0x000fc40008000000 */
[----:B------:R-:W-:Y:S01]  /*2a10*/  UMOV UR4, UR5 ;  /* 0x0000000500047c82 */ /* 0x000fe20008000000 */
[----:B------:R-:W-:Y:S02]  /*2a20*/  USHF.R.U32.HI UR9, URZ, UR9, UR6 ;  /* 0x00000009ff097299 */ /* 0x000fe40008011606 */
[----:B-1----:R-:W-:Y:S02]  /*2a30*/  USHF.R.U32.HI UR4, URZ, UR13, UR4 ;  /* 0x0000000dff047299 */ /* 0x002fe40008011604 */
[----:B------:R-:W-:Y:S02]  /*2a40*/  USEL UR5, UR43, UR9, !UP2 ;  /* 0x000000092b057287 */ /* 0x000fe4000d000000 */
[----:B------:R-:W-:-:S04]  /*2a50*/  USEL UR4, UR41, UR4, !UP0 ;  /* 0x0000000429047287 */ /* 0x000fc8000c000000 */
[----:B------:R-:W-:Y:S02]  /*2a60*/  UIADD3 UR6, UPT, UPT, UR5, -UR4, URZ ;  /* 0x8000000405067290 */ /* 0x000fe4000fffe0ff */
[----:B------:R-:W-:Y:S02]  /*2a70*/  UIADD3 UR4, UPT, UPT, -UR5, UR4, URZ ;  /* 0x0000000405047290 */ /* 0x000fe4000fffe1ff */
[----:B------:R-:W-:Y:S02]  /*2a80*/  UIMAD UR41, UR6, UR10, UR41 ;  /* 0x0000000a062972a4 */ /* 0x000fe4000f8e0229 */
[----:B------:R-:W-:-:S12]  /*2a90*/  UIMAD UR43, UR4, UR12, UR43 ;  /* 0x0000000c042b72a4 */ /* 0x000fd8000f8e022b */
.L_x_45:
[----:B------:R-:W-:Y:S01]  /*2aa0*/  VIADD R11, R11, 0x1 ;  /* 0x000000010b0b7836 */ /* 0x000fe20000000000 */
[----:B------:R-:W-:Y:S01]  /*2ab0*/  R2UR UR4, R87 ;  /* 0x00000000570472ca */ /* 0x000fe200000e0000 */
[----:B------:R-:W-:Y:S01]  /*2ac0*/  UIADD3 UR20, UPT, UPT, UR41, UR63, URZ ;  /* 0x0000003f29147290 */ /* 0x000fe2000fffe0ff */
[----:B------:R-:W-:Y:S02]  /*2ad0*/  PLOP3.LUT P2, PT, PT, PT, PT, 0x80, 0x8 ;  /* 0x000000000008781c */ /* 0x000fe40003f4f070 */
[----:B------:R-:W-:-:S04]  /*2ae0*/  ISETP.NE.AND P0, PT, R11, 0x2, PT ;  /* 0x000000020b00780c */ /* 0x000fc80003f05270 */
[----:B------:R-:W-:Y:S02]  /*2af0*/  SEL R3, RZ, 0x1, P0 ;  /* 0x00000001ff037807 */ /* 0x000fe40000000000 */
[----:B------:R-:W-:Y:S02]  /*2b00*/  SEL R11, R11, RZ, P0 ;  /* 0x000000ff0b0b7207 */ /* 0x000fe40000000000 */
[----:B------:R-:W-:Y:S01]  /*2b10*/  LOP3.LUT R10, R10, R3, RZ, 0x3c, !PT ;  /* 0x000000030a0a7212 */ /* 0x000fe200078e3cff */
[----:B------:R-:W-:Y:S01]  /*2b20*/  UIADD3 UR16, UPT, UPT, UR43, UR4, URZ ;  /* 0x000000042b107290 */ /* 0x000fe2000fffe0ff */
[----:B------:R-:W-:Y:S11]  /*2b30*/  BRA.U UP1, `(.L_x_46) ;  /* 0xffffffed01a47547 */ /* 0x000ff6000b83ffff */
[----:B------:R-:W-:Y:S01]  /*2b40*/  UIADD3 UR21, UPT, UPT, UR21, 0x10, URZ ;  /* 0x0000001015157890 */ /* 0x000fe2000fffe0ff */
[----:B------:R-:W-:-:S03]  /*2b50*/  SHF.L.U32 R3, R12, 0x1f, RZ ;  /* 0x0000001f0c037819 */ /* 0x000fc600000006ff */
[----:B------:R-:W-:-:S09]  /*2b60*/  ULEA UR4, UR29, UR21, 0x3 ;  /* 0x000000151d047291 */ /* 0x000fd2000f8e18ff */
[----:B------:R-:W2:Y:S02]  /*2b70*/  SYNCS.PHASECHK.TRANS64.TRYWAIT P0, [UR4], R3 ;  /* 0x00000003ff0075a7 */ /* 0x000ea40008001104 */
[----:B--2---:R-:W-:Y:S05]  /*2b80*/  @!P0 BRA `(.L_x_47) ;  /* 0x0000006c00f88947 */ /* 0x004fea0003800000 */
.L_x_145:
[----:B------:R-:W-:-:S04]  /*2b90*/  UIADD3 UR4, UPT, UPT, UR29, 0x1, URZ ;  /* 0x000000011d047890 */ /* 0x000fc8000fffe0ff */
[----:B------:R-:W-:-:S04]  /*2ba0*/  UISETP.NE.AND UP0, UPT, UR4, 0x2, UPT ;  /* 0x000000020400788c */ /* 0x000fc8000bf05270 */
[----:B------:R-:W-:Y:S02]  /*2bb0*/  USEL UR5, URZ, 0x1, UP0 ;  /* 0x00000001ff057887 */ /* 0x000fe40008000000 */
[----:B------:R-:W-:-:S04]  /*2bc0*/  USEL UR4, UR4, URZ, UP0 ;  /* 0x000000ff04047287 */ /* 0x000fc80008000000 */
[----:B------:R-:W-:Y:S01]  /*2bd0*/  ULEA UR4, UR4, UR21, 0x3 ;  /* 0x0000001504047291 */ /* 0x000fe2000f8e18ff */
[----:B-1----:R-:W-:-:S04]  /*2be0*/  LOP3.LUT R3, R12, UR5, RZ, 0x3c, !PT ;  /* 0x000000050c037c12 */ /* 0x002fc8000f8e3cff */
[----:B------:R-:W-:Y:S01]  /*2bf0*/  SHF.L.U32 R3, R3, 0x1f, RZ ;  /* 0x0000001f03037819 */ /* 0x000fe200000006ff */
[----:B------:R-:W-:-:S07]  /*2c00*/  IMAD.U32 R0, RZ, RZ, UR4 ;  /* 0x00000004ff007e24 */ /* 0x000fce000f8e00ff */
.L_x_48:
[----:B-1----:R1:W2:Y:S02]  /*2c10*/  SYNCS.PHASECHK.TRANS64.TRYWAIT P0, [R0+URZ], R3 ;  /* 0x00000003000075a7 */ /* 0x0022a400080011ff */
[----:B--2---:R-:W-:Y:S05]  /*2c20*/  @!P0 NANOSLEEP.SYNCS 0x989680 ;  /* 0x009896800000895d */ /* 0x004fea0003900000 */
[----:B------:R-:W2:Y:S02]  /*2c30*/  @!P0 SYNCS.PHASECHK.TRANS64 P0, [R0+URZ], R3 ;  /* 0x00000003000085a7 */ /* 0x000ea400080010ff */
[----:B--2---:R-:W-:Y:S05]  /*2c40*/  @P0 EXIT ;  /* 0x000000000000094d */ /* 0x004fea0003800000 */
[----:B------:R-:W-:Y:S05]  /*2c50*/  BRA `(.L_x_48) ;  /* 0xfffffffc00ec7947 */ /* 0x000fea000383ffff */
.L_x_22:
[----:B------:R-:W-:-:S04]  /*2c60*/  UISETP.NE.AND UP0, UPT, UR52, URZ, UPT ;  /* 0x000000ff3400728c */ /* 0x000fc8000bf05270 */
[----:B------:R-:W-:-:S09]  /*2c70*/  UISETP.NE.OR UP0, UPT, UR17, 0x1, UP0 ;  /* 0x000000011100788c */ /* 0x000fd20008705670 */
[----:B------:R-:W-:Y:S05]  /*2c80*/  BRA.U UP0, `(.L_x_49) ;  /* 0x0000000500487547 */ /* 0x000fea000b800000 */
[----:B------:R-:W-:Y:S01]  /*2c90*/  ISETP.GE.U32.AND P2, PT, R0, 0x8, PT ;  /* 0x000000080000780c */ /* 0x000fe20003f46070 */
[----:B------:R-:W-:Y:S01]  /*2ca0*/  IMAD.MOV.U32 R12, RZ, RZ, 0x1 ;  /* 0x00000001ff0c7424 */ /* 0x000fe200078e00ff */
[----:B------:R-:W-:Y:S02]  /*2cb0*/  CS2R R10, SRZ ;  /* 0x00000000000a7805 */ /* 0x000fe4000001ff00 */
[----:B------:R-:W-:Y:S01]  /*2cc0*/  CS2R R8, SRZ ;  /* 0x0000000000087805 */ /* 0x000fe2000001ff00 */
[----:B------:R-:W-:Y:S01]  /*2cd0*/  UMOV UR6, 0x400 ;  /* 0x0000040000067882 */ /* 0x000fe20000000000 */
[----:B------:R-:W-:Y:S01]  /*2ce0*/  UMOV UR5, URZ ;  /* 0x000000ff00057c82 */ /* 0x000fe20008000000 */
[----:B------:R-:W-:-:S12]  /*2cf0*/  ULEA UR6, UR52, UR6, 0x18 ;  /* 0x0000000634067291 */ /* 0x000fd8000f8ec0ff */
.L_x_53:
[----:B------:R-:W-:Y:S02]  /*2d00*/  LEA R2, R8, UR6, 0x3 ;  /* 0x0000000608027c11 */ /* 0x000fe4000f8e18ff */
[----:B------:R-:W-:-:S03]  /*2d10*/  SHF.L.U32 R5, R9, 0x1f, RZ ;  /* 0x0000001f09057819 */ /* 0x000fc600000006ff */
[----:B------:R-:W-:Y:S01]  /*2d20*/  VIADD R4, R2, 0xe0 ;  /* 0x000000e002047836 */ /* 0x000fe20000000000 */
[----:B------:R-:W2:Y:S02]  /*2d30*/  SYNCS.PHASECHK.TRANS64.TRYWAIT P0, [R2+URZ+0xd0], R5 ;  /* 0x0000d005020075a7 */ /* 0x000ea400080011ff */
[----:B--2---:R-:W-:Y:S05]  /*2d40*/  @!P0 BRA `(.L_x_50) ;  /* 0x0000006c00a08947 */ /* 0x004fea0003800000 */
.L_x_146:
[----:B------:R-:W-:Y:S01]  /*2d50*/  ULEA UR4, UR5, UR6, 0x3 ;  /* 0x0000000605047291 */ /* 0x000fe2000f8e18ff */
[----:B------:R-:W-:Y:S02]  /*2d60*/  PRMT R4, RZ, 0x654, R4 ;  /* 0x00000654ff047816 */ /* 0x000fe40000000004 */
[----:B--2---:R-:W-:Y:S01]  /*2d70*/  SHF.L.U32 R5, R12, 0x1f, RZ ;  /* 0x0000001f0c057819 */ /* 0x004fe200000006ff */
[----:B------:R-:W-:Y:S01]  /*2d80*/  UIADD3 UR7, UPT, UPT, UR4, 0x70, URZ ;  /* 0x0000007004077890 */ /* 0x000fe2000fffe0ff */
[----:B------:R2:W-:Y:S05]  /*2d90*/  SYNCS.ARRIVE.TRANS64.RED.A1T0 RZ, [R4+URZ], RZ ;  /* 0x000000ff04ff79a7 */ /* 0x0005ea00081004ff */
[----:B------:R-:W-:Y:S01]  /*2da0*/  IMAD.U32 R7, RZ, RZ, UR7 ;  /* 0x00000007ff077e24 */ /* 0x000fe2000f8e00ff */
[----:B------:R-:W3:Y:S04]  /*2db0*/  SYNCS.PHASECHK.TRANS64.TRYWAIT P0, [UR4+0x80], R5 ;  /* 0x00008005ff0075a7 */ /* 0x000ee80008001104 */
[----:B------:R-:W-:Y:S01]  /*2dc0*/  PRMT R6, R0, 0x654, R7 ;  /* 0x0000065400067816 */ /* 0x000fe20000000007 */
[----:B--2---:R-:W-:Y:S01]  /*2dd0*/  @!P2 IMAD.MOV.U32 R4, RZ, RZ, 0x10 ;  /* 0x00000010ff04a424 */ /* 0x004fe200078e00ff */
[----:B---3--:R-:W-:Y:S06]  /*2de0*/  @!P0 BRA `(.L_x_51) ;  /* 0x0000006c008c8947 */ /* 0x008fec0003800000 */
.L_x_148:
[----:B------:R-:W-:Y:S01]  /*2df0*/  ULEA UR8, UR5, UR6, 0x4 ;  /* 0x0000000605087291 */ /* 0x000fe2000f8e20ff */
[----:B------:R-:W-:Y:S01]  /*2e00*/  SEL R3, R6, R3, !P2 ;  /* 0x0000000306037207 */ /* 0x000fe20005000000 */
[----:B------:R-:W-:Y:S01]  /*2e10*/  UIADD3 UR9, UPT, UPT, UR4, 0x70, URZ ;  /* 0x0000007004097890 */ /* 0x000fe2000fffe0ff */
[----:B--2---:R-:W-:Y:S01]  /*2e20*/  LEA R2, R11, UR6, 0x3 ;  /* 0x000000060b027c11 */ /* 0x004fe2000f8e18ff */
[----:B------:R-:W-:Y:S01]  /*2e30*/  UIADD3 UR8, UPT, UPT, UR8, 0x100, URZ ;  /* 0x0000010008087890 */ /* 0x000fe2000fffe0ff */
[----:B------:R-:W-:Y:S01]  /*2e40*/  SHF.L.U32 R5, R10, 0x1f, RZ ;  /* 0x0000001f0a057819 */ /* 0x000fe200000006ff */
[----:B------:R2:W-:Y:S01]  /*2e50*/  @!P2 SYNCS.ARRIVE.TRANS64.RED RZ, [R3+URZ], R4 ;  /* 0x0000000403ffa9a7 */ /* 0x0005e200080004ff */
[----:B------:R-:W-:Y:S01]  /*2e60*/  UIADD3 UR4, UPT, UPT, UR5, 0x1, URZ ;  /* 0x0000000105047890 */ /* 0x000fe2000fffe0ff */
[----:B------:R-:W-:-:S03]  /*2e70*/  VIADD R8, R8, 0x1 ;  /* 0x0000000108087836 */ /* 0x000fc60000000000 */
[----:B------:R-:W-:Y:S02]  /*2e80*/  UISETP.NE.AND UP0, UPT, UR4, 0x2, UPT ;  /* 0x000000020400788c */ /* 0x000fe4000bf05270 */
[----:B------:R-:W-:Y:S06]  /*2e90*/  UGETNEXTWORKID.BROADCAST [UR8], [UR9] ;  /* 0x00000000080073ca */ /* 0x000fec0008000100 */
[----:B------:R-:W-:Y:S01]  /*2ea0*/  USEL UR7, URZ, 0x1, UP0 ;  /* 0x00000001ff077887 */ /* 0x000fe20008000000 */
[----:B------:R-:W-:Y:S01]  /*2eb0*/  ISETP.NE.AND P0, PT, R8, 0x2, PT ;  /* 0x000000020800780c */ /* 0x000fe20003f05270 */
[----:B------:R-:W-:Y:S01]  /*2ec0*/  USEL UR5, UR4, URZ, UP0 ;  /* 0x000000ff04057287 */ /* 0x000fe20008000000 */
[----:B------:R-:W3:Y:S03]  /*2ed0*/  SYNCS.PHASECHK.TRANS64.TRYWAIT P1, [R2+URZ+0x70], R5 ;  /* 0x00007005020075a7 */ /* 0x000ee600080211ff */
[----:B------:R-:W-:Y:S01]  /*2ee0*/  LOP3.LUT R12, R12, UR7, RZ, 0x3c, !PT ;  /* 0x000000070c0c7c12 */ /* 0x000fe2000f8e3cff */
[----:B--23--:R-:W-:Y:S07]  /*2ef0*/  @!P1 BRA `(.L_x_52) ;  /* 0x0000006c00609947 */ /* 0x00cfee0003800000 */
.L_x_149:
[C---:B------:R-:W-:Y:S01]  /*2f00*/  LEA R4, R11.reuse, UR6, 0x4 ;  /* 0x000000060b047c11 */ /* 0x040fe2000f8e20ff */
[----:B--2---:R-:W-:Y:S01]  /*2f10*/  VIADD R2, R2, 0x80 ;  /* 0x0000008002027836 */ /* 0x004fe20000000000 */
[----:B------:R-:W-:Y:S01]  /*2f20*/  SEL R8, R8, RZ, P0 ;  /* 0x000000ff08087207 */ /* 0x000fe20000000000 */
[----:B------:R-:W-:-:S03]  /*2f30*/  VIADD R11, R11, 0x1 ;  /* 0x000000010b0b7836 */ /* 0x000fc60000000000 */
[----:B------:R-:W2:Y:S01]  /*2f40*/  LDS.128 R4, [R4+0x100] ;  /* 0x0001000004047984 */ /* 0x000ea20000000c00 */
[----:B------:R-:W-:Y:S02]  /*2f50*/  PRMT R2, RZ, 0x654, R2 ;  /* 0x00000654ff027816 */ /* 0x000fe40000000002 */
[C---:B------:R-:W-:Y:S01]  /*2f60*/  ISETP.NE.AND P1, PT, R11.reuse, 0x2, PT ;  /* 0x000000020b00780c */ /* 0x040fe20003f25270 */
[----:B------:R-:W-:Y:S01]  /*2f70*/  @!PT LDS RZ, [RZ] ;  /* 0x00000000fffff984 */ /* 0x000fe20000000800 */
[----:B------:R-:W-:Y:S01]  /*2f80*/  @!PT LDS RZ, [RZ] ;  /* 0x00000000fffff984 */ /* 0x000fe20000000800 */
[----:B------:R-:W-:Y:S01]  /*2f90*/  @!PT LDS RZ, [RZ] ;  /* 0x00000000fffff984 */ /* 0x000fe20000000800 */
[----:B------:R-:W-:Y:S01]  /*2fa0*/  @!PT LDS RZ, [RZ] ;  /* 0x00000000fffff984 */ /* 0x000fe20000000800 */
[----:B------:R3:W-:Y:S06]  /*2fb0*/  MEMBAR.ALL.CTA ;  /* 0x0000000000007992 */ /* 0x0007ec0000008000 */
[----:B---3--:R-:W3:Y:S01]  /*2fc0*/  FENCE.VIEW.ASYNC.S ;  /* 0x00000000000073c6 */ /* 0x008ee20000000000 */
[----:B------:R-:W-:Y:S01]  /*2fd0*/  SEL R11, R11, RZ, P1 ;  /* 0x000000ff0b0b7207 */ /* 0x000fe20000800000 */
[----:B---3--:R3:W-:Y:S01]  /*2fe0*/  SYNCS.ARRIVE.TRANS64.RED.A1T0 RZ, [R2+URZ], RZ ;  /* 0x000000ff02ff79a7 */ /* 0x0087e200081004ff */
[----:B--2---:R-:W-:-:S02]  /*2ff0*/  LOP3.LUT P3, RZ, R6, 0x1, RZ, 0xc0, !PT ;  /* 0x0000000106ff7812 */ /* 0x004fc4000786c0ff */
[----:B------:R-:W-:-:S04]  /*3000*/  SEL R5, RZ, 0x1, P1 ;  /* 0x00000001ff057807 */ /* 0x000fc80000800000 */
[----:B------:R-:W-:Y:S02]  /*3010*/  LOP3.LUT R10, R10, R5, RZ, 0x3c, !PT ;  /* 0x000000050a0a7212 */ /* 0x000fe400078e3cff */
[----:B---3--:R-:W-:-:S04]  /*3020*/  SEL R2, RZ, 0x1, P0 ;  /* 0x00000001ff027807 */ /* 0x008fc80000000000 */
[----:B------:R-:W-:Y:S01]  /*3030*/  LOP3.LUT R9, R9, R2, RZ, 0x3c, !PT ;  /* 0x0000000209097212 */ /* 0x000fe200078e3cff */
[----:B------:R-:W-:Y:S06]  /*3040*/  @P3 BRA `(.L_x_53) ;  /* 0xfffffffc002c3947 */ /* 0x000fec000383ffff */
[----:B------:R-:W-:Y:S01]  /*3050*/  ULEA UR4, UR5, UR6, 0x3 ;  /* 0x0000000605047291 */ /* 0x000fe2000f8e18ff */
[----:B------:R-:W-:-:S08]  /*3060*/  SHF.L.U32 R3, R12, 0x1f, RZ ;  /* 0x0000001f0c037819 */ /* 0x000fd000000006ff */
[----:B------:R-:W2:Y:S02]  /*3070*/  SYNCS.PHASECHK.TRANS64 P0, [UR4+0x80], R3 ;  /* 0x00008003ff0075a7 */ /* 0x000ea40008001004 */
[----:B--2---:R-:W-:Y:S05]  /*3080*/  @P0 BRA `(.L_x_54) ;  /* 0x0000000000080947 */ /* 0x004fea0003800000 */
[----:B------:R-:W2:Y:S02]  /*3090*/  SYNCS.PHASECHK.TRANS64.TRYWAIT P0, [UR4+0x80], R3 ;  /* 0x00008003ff0075a7 */ /* 0x000ea40008001104 */
[----:B--2---:R-:W-:Y:S05]  /*30a0*/  @!P0 BRA `(.L_x_55) ;  /* 0x0000006c00088947 */ /* 0x004fea0003800000 */
.L_x_54:
[----:B------:R-:W-:-:S04]  /*30b0*/  UIADD3 UR7, UPT, UPT, UR5, 0x1, URZ ;  /* 0x0000000105077890 */ /* 0x000fc8000fffe0ff */
[----:B------:R-:W-:-:S04]  /*30c0*/  UISETP.NE.AND UP0, UPT, UR7, 0x2, UPT ;  /* 0x000000020700788c */ /* 0x000fc8000bf05270 */
[----:B------:R-:W-:Y:S02]  /*30d0*/  USEL UR8, URZ, 0x1, UP0 ;  /* 0x00000001ff087887 */ /* 0x000fe40008000000 */
[----:B------:R-:W-:-:S04]  /*30e0*/  USEL UR7, UR7, URZ, UP0 ;  /* 0x000000ff07077287 */ /* 0x000fc80008000000 */
[----:B------:R-:W-:Y:S01]  /*30f0*/  ULEA UR7, UR7, UR6, 0x3 ;  /* 0x0000000607077291 */ /* 0x000fe2000f8e18ff */
[----:B--2---:R-:W-:-:S04]  /*3100*/  LOP3.LUT R3, R12, UR8, RZ, 0x3c, !PT ;  /* 0x000000080c037c12 */ /* 0x004fc8000f8e3cff */
[----:B------:R-:W-:-:S04]  /*3110*/  SHF.L.U32 R0, R3, 0x1f, RZ ;  /* 0x0000001f03007819 */ /* 0x000fc800000006ff */
[----:B------:R-:W2:Y:S02]  /*3120*/  SYNCS.PHASECHK.TRANS64 P0, [UR7+0x80], R0 ;  /* 0x00008000ff0075a7 */ /* 0x000ea40008001007 */
[----:B-12---:R-:W-:Y:S05]  /*3130*/  @P0 EXIT ;  /* 0x000000000000094d */ /* 0x006fea0003800000 */
[----:B------:R-:W-:Y:S02]  /*3140*/  SHF.L.U32 R3, R3, 0x1f, RZ ;  /* 0x0000001f03037819 */ /* 0x000fe400000006ff */
[----:B------:R-:W-:-:S07]  /*3150*/  MOV R0, UR7 ;  /* 0x0000000700007c02 */ /* 0x000fce0008000f00 */
.L_x_56:
[----:B-1----:R1:W2:Y:S02]  /*3160*/  SYNCS.PHASECHK.TRANS64.TRYWAIT P0, [R0+URZ+0x80], R3 ;  /* 0x00008003000075a7 */ /* 0x0022a400080011ff */
[----:B--2---:R-:W-:Y:S05]  /*3170*/  @!P0 NANOSLEEP.SYNCS 0x989680 ;  /* 0x009896800000895d */ /* 0x004fea0003900000 */
[----:B------:R-:W2:Y:S02]  /*3180*/  @!P0 SYNCS.PHASECHK.TRANS64 P0, [R0+URZ+0x80], R3 ;  /* 0x00008003000085a7 */ /* 0x000ea400080010ff */
[----:B--2---:R-:W-:Y:S05]  /*3190*/  @P0 EXIT ;  /* 0x000000000000094d */ /* 0x004fea0003800000 */
[----:B------:R-:W-:Y:S05]  /*31a0*/  BRA `(.L_x_56) ;  /* 0xfffffffc00ec7947 */ /* 0x000fea000383ffff */
.L_x_49:
[----:B------:R-:W-:Y:S05]  /*31b0*/  BRA.U UP6, `(.L_x_57) ;  /* 0x0000001106447547 */ /* 0x000fea000b800000 */
[----:B------:R-:W-:Y:S01]  /*31c0*/  UMOV UR4, 0x40 ;  /* 0x0000004000047882 */ /* 0x000fe20000000000 */
[----:B------:R-:W-:Y:S01]  /*31d0*/  NOP ;  /* 0x0000000000007918 */ /* 0x000fe20000000000 */
[----:B------:R-:W-:Y:S01]  /*31e0*/  ULEA UR5, UR52, UR4, 0x18 ;  /* 0x0000000434057291 */ /* 0x000fe2000f8ec0ff */
[----:B------:R-:W-:Y:S02]  /*31f0*/  UMOV UR6, 0x400 ;  /* 0x0000040000067882 */ /* 0x000fe40000000000 */
[----:B------:R-:W-:-:S06]  /*3200*/  ULEA UR6, UR52, UR6, 0x18 ;  /* 0x0000000634067291 */ /* 0x000fcc000f8ec0ff */
[----:B------:R-:W2:Y:S02]  /*3210*/  LDS.U8 R0, [UR5+0x1c] ;  /* 0x00001c05ff007984 */ /* 0x000ea40008000000 */
[----:B--2---:R-:W-:-:S13]  /*3220*/  ISETP.NE.AND P0, PT, R0, RZ, PT ;  /* 0x000000ff0000720c */ /* 0x004fda0003f05270 */
[----:B------:R-:W-:Y:S05]  /*3230*/  @P0 BRA `(.L_x_58) ;  /* 0x0000000000580947 */ /* 0x000fea0003800000 */
[----:B------:R-:W-:-:S13]  /*3240*/  ELECT P0, URZ, PT ;  /* 0x0000000000ff782f */ /* 0x000fda0003800000 */
[----:B------:R-:W-:Y:S05]  /*3250*/  @!P0 BRA `(.L_x_59) ;  /* 0x0000000000608947 */ /* 0x000fea0003800000 */
[----:B------:R-:W-:Y:S01]  /*3260*/  UMOV UR4, 0x10 ;  /* 0x0000001000047882 */ /* 0x000fe20000000000 */
[----:B------:R-:W-:Y:S01]  /*3270*/  HFMA2 R0, -RZ, RZ, 0, 5.9604644775390625e-08 ;  /* 0x00000001ff007431 */ /* 0x000fe200000001ff */
[----:B------:R-:W-:-:S03]  /*3280*/  MOV R3, 0xffff ;  /* 0x0000ffff00037802 */ /* 0x000fc60000000f00 */
[----:B------:R-:W-:Y:S04]  /*3290*/  DEPBAR.LE SB2, 0x36 ;  /* 0x0000ad800000791a */ /* 0x000fe80000000000 */
[----:B------:R-:W2:Y:S02]  /*32a0*/  UTCATOMSWS.FIND_AND_SET.ALIGN UP0, UR4, UR4 ;  /* 0x00000004000475e3 */ /* 0x000ea40008000800 */
[----:B--2---:R-:W-:Y:S01]  /*32b0*/  MOV R4, UR4 ;  /* 0x0000000400047c02 */ /* 0x004fe20008000f00 */
[----:B------:R-:W-:Y:S06]  /*32c0*/  BRA.U UP0, `(.L_x_60) ;  /* 0x0000000100187547 */ /* 0x000fec000b800000 */
.L_x_61:
[----:B------:R-:W-:Y:S05]  /*32d0*/  NANOSLEEP 0x64 ;  /* 0x000000640000795d */ /* 0x000fea0003800000 */
[----:B------:R-:W-:-:S05]  /*32e0*/  UMOV UR4, 0x10 ;  /* 0x0000001000047882 */ /* 0x000fca0000000000 */
[----:B------:R-:W-:Y:S04]  /*32f0*/  DEPBAR.LE SB2, 0x36 ;  /* 0x0000ad800000791a */ /* 0x000fe80000000000 */
[----:B------:R-:W2:Y:S02]  /*3300*/  UTCATOMSWS.FIND_AND_SET.ALIGN UP0, UR4, UR4 ;  /* 0x00000004000475e3 */ /* 0x000ea40008000800 */
[----:B--2---:R-:W-:Y:S01]  /*3310*/  MOV R4, UR4 ;  /* 0x0000000400047c02 */ /* 0x004fe20008000f00 */
[----:B------:R-:W-:Y:S05]  /*3320*/  BRA.U !UP0, `(.L_x_61) ;  /* 0xfffffffd08e87547 */ /* 0x000fea000b83ffff */
.L_x_60:
[-C--:B------:R-:W-:Y:S02]  /*3330*/  SHF.L.U32 R3, R3, R4.reuse, RZ ;  /* 0x0000000403037219 */ /* 0x080fe400000006ff */
[----:B------:R-:W-:Y:S01]  /*3340*/  SHF.L.U32 R0, R0, R4, RZ ;  /* 0x0000000400007219 */ /* 0x000fe200000006ff */
[----:B------:R-:W-:Y:S02]  /*3350*/  IMAD.SHL.U32 R4, R4, 0x20, RZ ;  /* 0x0000002004047824 */ /* 0x000fe400078e00ff */
[----:B------:R2:W-:Y:S04]  /*3360*/  ATOMS.OR RZ, [UR5+0x14], R3 ;  /* 0x00001403ffff798c */ /* 0x0005e8000b000005 */
[----:B------:R2:W-:Y:S04]  /*3370*/  ATOMS.OR RZ, [UR5+0x18], R0 ;  /* 0x00001800ffff798c */ /* 0x0005e8000b000005 */
[----:B------:R2:W-:Y:S01]  /*3380*/  STS [UR6+0x120], R4 ;  /* 0x00012004ff007988 */ /* 0x0005e20008000806 */
[----:B------:R-:W-:Y:S05]  /*3390*/  BRA `(.L_x_59) ;  /* 0x0000000000107947 */ /* 0x000fea0003800000 */
.L_x_58:
[----:B------:R-:W-:Y:S02]  /*33a0*/  MOV R0, 0xffffffff ;  /* 0xffffffff00007802 */ /* 0x000fe40000000f00 */
[----:B------:R-:W-:-:S03]  /*33b0*/  MOV R4, 0x33e0 ;  /* 0x000033e000047802 */ /* 0x000fc60000000f00 */
[----:B------:R2:W-:Y:S04]  /*33c0*/  STS [UR6+0x120], R0 ;  /* 0x00012000ff007988 */ /* 0x0005e80008000806 */
[----:B-12--5:R-:W-:Y:S05]  /*33d0*/  CALL.REL.NOINC `($__internal_1_$__cuda_sm10x_tcgen05_guardrail_trap_phase_invalid_during_alloc) ;  /* 0x0000007000547944 */ /* 0x026fea0003c00000 */
.L_x_59:
[----:B------:R-:W-:Y:S05]  /*33e0*/  WARPSYNC.ALL ;  /* 0x0000000000007948 */ /* 0x000fea0003800000 */
[----:B------:R-:W3:Y:S01]  /*33f0*/  S2UR UR4, SR_CgaCtaId ;  /* 0x00000000000479c3 */ /* 0x000ee20000008800 */
[----:B------:R-:W-:Y:S01]  /*3400*/  UMOV UR41, 0x400 ;  /* 0x0000040000297882 */ /* 0x000fe20000000000 */
[----:B------:R-:W-:-:S06]  /*3410*/  NOP ;  /* 0x0000000000007918 */ /* 0x000fcc0000000000 */
[----:B------:R-:W-:Y:S06]  /*3420*/  BAR.ARV 0x6, 0xa0 ;  /* 0x0182800000007b1d */ /* 0x000fec0000002000 */
[----:B------:R-:W4:Y:S01]  /*3430*/  LDCU UR6, c[0x0][0x38c] ;  /* 0x00007180ff0677ac */ /* 0x000f220008000800 */
[----:B------:R-:W-:Y:S01]  /*3440*/  LOP3.LUT R2, R2, 0xffff, RZ, 0xc0, !PT ;  /* 0x0000ffff02027812 */ /* 0x000fe200078ec0ff */
[----:B------:R-:W-:Y:S01]  /*3450*/  IMAD.MOV.U32 R11, RZ, RZ, 0x1 ;  /* 0x00000001ff0b7424 */ /* 0x000fe200078e00ff */
[----:B------:R-:W-:Y:S01]  /*3460*/  CS2R R8, SRZ ;  /* 0x0000000000087805 */ /* 0x000fe2000001ff00 */
[----:B------:R-:W1:Y:S01]  /*3470*/  LDCU UR7, c[0x0][0x38c] ;  /* 0x00007180ff0777ac */ /* 0x000e620008000800 */
[----:B------:R-:W-:Y:S01]  /*3480*/  R2UR UR42, R2 ;  /* 0x00000000022a72ca */ /* 0x000fe200000e0000 */
[----:B------:R-:W-:Y:S01]  /*3490*/  IMAD.MOV.U32 R10, RZ, RZ, RZ ;  /* 0x000000ffff0a7224 */ /* 0x000fe200078e00ff */
[----:B------:R-:W-:Y:S01]  /*34a0*/  UMOV UR45, URZ ;  /* 0x000000ff002d7c82 */ /* 0x000fe20008000000 */
[----:B------:R-:W-:Y:S01]  /*34b0*/  UMOV UR39, URZ ;  /* 0x000000ff00277c82 */ /* 0x000fe20008000000 */
[----:B---3--:R-:W-:Y:S01]  /*34c0*/  ULEA UR41, UR4, UR41, 0x18 ;  /* 0x0000002904297291 */ /* 0x008fe2000f8ec0ff */
[----:B------:R-:W-:Y:S01]  /*34d0*/  UMOV UR62, 0x0 ;  /* 0x00000000003e7882 */ /* 0x000fe20000000000 */
[----:B------:R-:W-:-:S02]  /*34e0*/  UMOV UR63, 0x4400490 ;  /* 0x04400490003f7882 */ /* 0x000fc40000000000 */
[----:B------:R-:W-:Y:S02]  /*34f0*/  UIADD3 UR5, UPT, UPT, UR41, 0x8800, URZ ;  /* 0x0000880029057890 */ /* 0x000fe4000fffe0ff */
[----:B------:R-:W-:Y:S02]  /*3500*/  UIADD3 UR4, UPT, UPT, UR41, 0x10800, URZ ;  /* 0x0001080029047890 */ /* 0x000fe4000fffe0ff */
[----:B----4-:R-:W-:Y:S01]  /*3510*/  UIADD3 UR6, UPT, UPT, UR6, 0x7f, URZ ;  /* 0x0000007f06067890 */ /* 0x010fe2000fffe0ff */
[----:B--2---:R-:W2:Y:S01]  /*3520*/  LDS R0, [UR41+0x120] ;  /* 0x00012029ff007984 */ /* 0x004ea20008000800 */
[----:B------:R-:W-:Y:S02]  /*3530*/  USHF.R.U32.HI UR5, URZ, 0x4, UR5 ;  /* 0x00000004ff057899 */ /* 0x000fe40008011605 */
[----:B------:R-:W-:Y:S02]  /*3540*/  USHF.R.S32.HI UR47, URZ, 0x1f, UR6 ;  /* 0x0000001fff2f7899 */ /* 0x000fe40008011406 */
[----:B------:R-:W-:-:S02]  /*3550*/  USHF.R.U32.HI UR4, URZ, 0x4, UR4 ;  /* 0x00000004ff047899 */ /* 0x000fc40008011604 */
[----:B------:R-:W-:Y:S02]  /*3560*/  ULEA.HI UR47, UR47, UR6, URZ, 0x7 ;  /* 0x000000062f2f7291 */ /* 0x000fe4000f8f38ff */
[----:B------:R-:W-:Y:S02]  /*3570*/  ULOP3.LUT UR5, UR5, 0x3fff, URZ, 0xc0, !UPT ;  /* 0x00003fff05057892 */ /* 0x000fe4000f8ec0ff */
[----:B------:R-:W-:Y:S02]  /*3580*/  USHF.R.S32.HI UR47, URZ, 0x7, UR47 ;  /* 0x00000007ff2f7899 */ /* 0x000fe4000801142f */
[----:B------:R-:W-:Y:S02]  /*3590*/  ULOP3.LUT UR4, UR4, 0x3fff, URZ, 0xc0, !UPT ;  /* 0x00003fff04047892 */ /* 0x000fe4000f8ec0ff */
[----:B------:R-:W-:Y:S01]  /*35a0*/  UISETP.LT.AND UP0, UPT, UR47, 0x1, UPT ;  /* 0x000000012f00788c */ /* 0x000fe2000bf01270 */
[----:B------:R-:W-:Y:S01]  /*35b0*/  UMOV UR60, 0x0 ;  /* 0x00000000003c7882 */ /* 0x000fe20000000000 */
[----:B------:R-:W-:-:S02]  /*35c0*/  UMOV UR61, 0x4400490 ;  /* 0x04400490003d7882 */ /* 0x000fc40000000000 */
[----:B------:R-:W-:Y:S01]  /*35d0*/  USEL UR64, UR47, 0x1, !UP0 ;  /* 0x000000012f407887 */ /* 0x000fe2000c000000 */
[----:B------:R-:W-:Y:S01]  /*35e0*/  UMOV UR58, 0x0 ;  /* 0x00000000003a7882 */ /* 0x000fe20000000000 */
[----:B------:R-:W-:Y:S01]  /*35f0*/  UMOV UR59, 0x4400490 ;  /* 0x04400490003b7882 */ /* 0x000fe20000000000 */
[----:B------:R-:W-:Y:S01]  /*3600*/  UMOV UR56, 0x0 ;  /* 0x0000000000387882 */ /* 0x000fe20000000000 */
[----:B------:R-:W-:Y:S01]  /*3610*/  UMOV UR57, 0x4400490 ;  /* 0x0440049000397882 */ /* 0x000fe20000000000 */
[----:B------:R-:W-:Y:S01]  /*3620*/  UMOV UR54, 0x0 ;  /* 0x0000000000367882 */ /* 0x000fe20000000000 */
[----:B------:R-:W-:Y:S01]  /*3630*/  UMOV UR55, 0x4400490 ;  /* 0x0440049000377882 */ /* 0x000fe20000000000 */
[----:B------:R-:W-:Y:S01]  /*3640*/  UMOV UR52, 0x0 ;  /* 0x0000000000347882 */ /* 0x000fe20000000000 */
[----:B------:R-:W-:Y:S01]  /*3650*/  UMOV UR53, 0x4400490 ;  /* 0x0440049000357882 */ /* 0x000fe20000000000 */
[----:B------:R-:W-:Y:S02]  /*3660*/  ULOP3.LUT UR43, UR5, 0x10000, URZ, 0xfc, !UPT ;  /* 0x00010000052b7892 */ /* 0x000fe4000f8efcff */
[----:B------:R-:W-:-:S02]  /*3670*/  ULOP3.LUT UR44, UR4, 0x10000, URZ, 0xfc, !UPT ;  /* 0x00010000042c7892 */ /* 0x000fc4000f8efcff */
[----:B------:R-:W-:Y:S02]  /*3680*/  UIADD3 UR64, UPT, UPT, -UR64, URZ, URZ ;  /* 0x000000ff40407290 */ /* 0x000fe4000fffe1ff */
[----:B-1----:R-:W-:Y:S01]  /*3690*/  UISETP.GE.AND UP4, UPT, UR7, 0x1, UPT ;  /* 0x000000010700788c */ /* 0x002fe2000bf86270 */
[----:B------:R-:W-:Y:S01]  /*36a0*/  UMOV UR50, 0x0 ;  /* 0x0000000000327882 */ /* 0x000fe20000000000 */
[----:B------:R-:W-:Y:S01]  /*36b0*/  UMOV UR51, 0x4400490 ;  /* 0x0440049000337882 */ /* 0x000fe20000000000 */
[----:B------:R-:W-:Y:S01]  /*36c0*/  UMOV UR48, 0x0 ;  /* 0x0000000000307882 */ /* 0x000fe20000000000 */
[----:B--2---:R-:W-:Y:S01]  /*36d0*/  R2UR UR65, R0 ;  /* 0x00000000004172ca */ /* 0x004fe200000e0000 */
[----:B------:R-:W-:-:S14]  /*36e0*/  UMOV UR49, 0x4400490 ;  /* 0x0440049000317882 */ /* 0x000fdc0000000000 */
.L_x_68:
[----:B------:R-:W-:Y:S02]  /*36f0*/  LEA R0, R10, UR41, 0x3 ;  /* 0x000000290a007c11 */ /* 0x000fe4000f8e18ff */
[----:B------:R-:W-:Y:S02]  /*3700*/  SHF.L.U32 R5, R9, 0x1f, RZ ;  /* 0x0000001f09057819 */ /* 0x000fe400000006ff */
[----:B------:R-:W-:Y:S01]  /*3710*/  PLOP3.LUT P0, PT, PT, PT, UP4, 0x80, 0x8 ;  /* 0x000000000008781c */ /* 0x000fe20003f0f048 */
[----:B------:R-:W-:Y:S01]  /*3720*/  VIADD R3, R0, 0x80 ;  /* 0x0000008000037836 */ /* 0x000fe20000000000 */
[----:B-1----:R-:W1:Y:S02]  /*3730*/  SYNCS.PHASECHK.TRANS64.TRYWAIT P1, [R0+URZ+0x70], R5 ;  /* 0x00007005000075a7 */ /* 0x002e6400080211ff */
[----:B-1-3--:R-:W-:Y:S09]  /*3740*/  @!P1 BRA `(.L_x_62) ;  /* 0x0000006400789947 */ /* 0x00aff20003800000 */
.L_x_151:
[----:B------:R-:W-:Y:S01]  /*3750*/  LEA R4, R10, UR41, 0x4 ;  /* 0x000000290a047c11 */ /* 0x000fe2000f8e20ff */
[----:B------:R-:W-:Y:S01]  /*3760*/  @UP4 ULEA UR4, UR39, UR41, 0x3 ;  /* 0x0000002927044291 */ /* 0x000fe2000f8e18ff */
[----:B------:R-:W-:Y:S01]  /*3770*/  PLOP3.LUT P2, PT, PT, PT, PT, 0x80, 0x8 ;  /* 0x000000000008781c */ /* 0x000fe20003f4f070 */
[----:B------:R-:W-:Y:S01]  /*3780*/  ULEA UR46, UR45, UR41, 0x3 ;  /* 0x000000292d2e7291 */ /* 0x000fe2000f8e18ff */
[----:B------:R-:W-:Y:S02]  /*3790*/  PRMT R3, RZ, 0x654, R3 ;  /* 0x00000654ff037816 */ /* 0x000fe40000000003 */
[----:B-1----:R-:W1:Y:S01]  /*37a0*/  LDS.128 R4, [R4+0x100] ;  /* 0x0001000004047984 */ /* 0x002e620000000c00 */
[----:B------:R-:W-:Y:S02]  /*37b0*/  @P0 SHF.L.U32 R2, R8, 0x1f, RZ ;  /* 0x0000001f08020819 */ /* 0x000fe400000006ff */
[----:B------:R-:W-:Y:S01]  /*37c0*/  SHF.L.U32 R0, R11, 0x1f, RZ ;  /* 0x0000001f0b007819 */ /* 0x000fe200000006ff */
[----:B------:R-:W-:Y:S01]  /*37d0*/  @!PT LDS RZ, [RZ] ;  /* 0x00000000fffff984 */ /* 0x000fe20000000800 */
[----:B------:R-:W-:Y:S01]  /*37e0*/  @!PT LDS RZ, [RZ] ;  /* 0x00000000fffff984 */ /* 0x000fe20000000800 */
[----:B------:R-:W-:Y:S01]  /*37f0*/  @!PT LDS RZ, [RZ] ;  /* 0x00000000fffff984 */ /* 0x000fe20000000800 */
[----:B------:R-:W-:Y:S01]  /*3800*/  @!PT LDS RZ, [RZ] ;  /* 0x00000000fffff984 */ /* 0x000fe20000000800 */
[----:B------:R2:W-:Y:S06]  /*3810*/  MEMBAR.ALL.CTA ;  /* 0x0000000000007992 */ /* 0x0005ec0000008000 */
[----:B--2---:R-:W2:Y:S02]  /*3820*/  FENCE.VIEW.ASYNC.S ;  /* 0x00000000000073c6 */ /* 0x004ea40000000000 */
[----:B--2---:R2:W-:Y:S01]  /*3830*/  SYNCS.ARRIVE.TRANS64.RED.A1T0 RZ, [R3+URZ], RZ ;  /* 0x000000ff03ff79a7 */ /* 0x0045e200081004ff */
[----:B------:R2:W3:Y:S01]  /*3840*/  @P0 SYNCS.PHASECHK.TRANS64.TRYWAIT P2, [UR4], R2 ;  /* 0x00000002ff0005a7 */ /* 0x0004e20008041104 */
[----:B------:R-:W-:Y:S01]  /*3850*/  ULEA.HI UR4, UR45, UR45, URZ, 0x1 ;  /* 0x0000002d2d047291 */ /* 0x000fe2000f8f08ff */
[----:B-1----:R-:W-:-:S03]  /*3860*/  LOP3.LUT P1, RZ, R6, 0x1, RZ, 0xc0, !PT ;  /* 0x0000000106ff7812 */ /* 0x002fc6000782c0ff */
[----:B------:R-:W-:Y:S02]  /*3870*/  USHF.L.U32 UR5, UR4, 0x7, URZ ;  /* 0x0000000704057899 */ /* 0x000fe400080006ff */
[----:B------:R-:W-:Y:S02]  /*3880*/  ULOP3.LUT UR36, UR4, 0xffe, URZ, 0xc0, !UPT ;  /* 0x00000ffe04247892 */ /* 0x000fe4000f8ec0ff */
[----:B------:R-:W-:Y:S02]  /*3890*/  ULOP3.LUT UR4, UR5, 0xffffff00, URZ, 0xc0, !UPT ;  /* 0xffffff0005047892 */ /* 0x000fe4000f8ec0ff */
[----:B------:R-:W-:Y:S02]  /*38a0*/  UIADD3 UR36, UPT, UPT, -UR36, UR45, URZ ;  /* 0x0000002d24247290 */ /* 0x000fe4000fffe1ff */
[----:B------:R-:W-:Y:S01]  /*38b0*/  UIADD3 UR4, UPT, UPT, UR65, UR4, URZ ;  /* 0x0000000441047290 */ /* 0x000fe2000fffe0ff */
[----:B------:R-:W1:Y:S03]  /*38c0*/  SYNCS.PHASECHK.TRANS64.TRYWAIT P0, [UR46+0xb0], R0 ;  /* 0x0000b000ff0075a7 */ /* 0x000e66000800112e */
[----:B------:R-:W-:Y:S01]  /*38d0*/  ULEA UR36, UR36, UR4, 0x14 ;  /* 0x0000000424247291 */ /* 0x000fe2000f8ea0ff */
[----:B-123--:R-:W-:Y:S11]  /*38e0*/  @!P0 BRA `(.L_x_63) ;  /* 0x0000006400248947 */ /* 0x00eff60003800000 */
.L_x_153:
[----:B------:R-:W-:Y:S01]  /*38f0*/  IADD3 R10, PT, PT, R10, 0x1, RZ ;  /* 0x000000010a0a7810 */ /* 0x000fe20007ffe0ff */
[----:B------:R-:W-:Y:S06]  /*3900*/  BRA.U !UP4, `(.L_x_64) ;  /* 0x000000050c107547 */ /* 0x000fec000b800000 */
[----:B------:R-:W-:Y:S01]  /*3910*/  UPLOP3.LUT UP2, UPT, UPT, UPT, UPT, 0x40, 0x4 ;  /* 0x000000000004789c */ /* 0x000fe20003f4e870 */
[----:B------:R-:W-:Y:S01]  /*3920*/  UMOV UR38, UR64 ;  /* 0x0000004000267c82 */ /* 0x000fe20008000000 */
[----:B------:R-:W-:Y:S01]  /*3930*/  UMOV UR37, UR47 ;  /* 0x0000002f00257c82 */ /* 0x000fe20008000000 */
[----:B------:R-:W-:-:S08]  /*3940*/  UMOV UR5, UR39 ;  /* 0x0000002700057c82 */ /* 0x000fd00008000000 */
.L_x_67:
[----:B------:R-:W-:Y:S02]  /*3950*/  UIADD3 UR38, UPT, UPT, UR38, 0x1, URZ ;  /* 0x0000000126267890 */ /* 0x000fe4000fffe0ff */
[----:B------:R-:W-:Y:S02]  /*3960*/  ULEA UR7, UR5, UR41, 0x3 ;  /* 0x0000002905077291 */ /* 0x000fe4000f8e18ff */
[----:B------:R-:W-:Y:S01]  /*3970*/  UISETP.NE.AND UP3, UPT, UR38, URZ, UPT ;  /* 0x000000ff2600728c */ /* 0x000fe2000bf65270 */
[----:B--23--:R-:W-:Y:S10]  /*3980*/  @P2 BRA `(.L_x_65) ;  /* 0x00000000000c2947 */ /* 0x00cff40003800000 */
[----:B-1----:R-:W-:Y:S04]  /*3990*/  SHF.L.U32 R3, R8, 0x1f, RZ ;  /* 0x0000001f08037819 */ /* 0x002fe800000006ff */
[----:B------:R-:W1:Y:S02]  /*39a0*/  SYNCS.PHASECHK.TRANS64.TRYWAIT P0, [UR7], R3 ;  /* 0x00000003ff0075a7 */ /* 0x000e640008001107 */
[----:B-1----:R-:W-:Y:S05]  /*39b0*/  @!P0 BRA `(.L_x_66) ;  /* 0x0000006400088947 */ /* 0x002fea0003800000 */
.L_x_65:
[----:B------:R-:W-:Y:S01]  /*39c0*/  UISETP.NE.AND UP0, UPT, UR37, 0x1, UPT ;  /* 0x000000012500788c */ /* 0x000fe2000bf05270 */
[----:B------:R-:W-:Y:S01]  /*39d0*/  PLOP3.LUT P2, PT, PT, PT, PT, 0x80, 0x8 ;  /* 0x000000000008781c */ /* 0x000fe20003f4f070 */
[----:B------:R-:W-:Y:S02]  /*39e0*/  UIADD3 UR4, UPT, UPT, UR5, 0x1, URZ ;  /* 0x0000000105047890 */ /* 0x000fe4000fffe0ff */
[----:B------:R-:W-:Y:S02]  /*39f0*/  UIADD3 UR40, UPT, UPT, UR7, 0x10, URZ ;  /* 0x0000001007287890 */ /* 0x000fe4000fffe0ff */
[----:B------:R-:W-:Y:S01]  /*3a00*/  UISETP.NE.AND UP1, UPT, UR4, 0x2, UPT ;  /* 0x000000020400788c */ /* 0x000fe2000bf25270 */
[----:B------:R-:W-:Y:S01]  /*3a10*/  PLOP3.LUT P0, PT, PT, PT, UP0, 0x80, 0x8 ;  /* 0x000000000008781c */ /* 0x000fe20003f0f008 */
[----:B------:R-:W-:Y:S02]  /*3a20*/  UIADD3 UR37, UPT, UPT, UR37, -0x1, URZ ;  /* 0xffffffff25257890 */ /* 0x000fe4000fffe0ff */
[----:B------:R-:W-:Y:S02]  /*3a30*/  USEL UR6, URZ, 0x1, UP1 ;  /* 0x00000001ff067887 */ /* 0x000fe40008800000 */
[----:B------:R-:W-:Y:S01]  /*3a40*/  USEL UR39, UR4, URZ, UP1 ;  /* 0x000000ff04277287 */ /* 0x000fe20008800000 */
[----:B------:R-:W-:Y:S01]  /*3a50*/  UMOV UR7, 0x40004040 ;  /* 0x4000404000077882 */ /* 0x000fe20000000000 */
[----:B------:R-:W-:Y:S02]  /*3a60*/  UMOV UR35, 0x40004040 ;  /* 0x4000404000237882 */ /* 0x000fe40000000000 */
[----:B------:R-:W-:Y:S01]  /*3a70*/  @UP0 ULEA UR4, UR39, UR41, 0x3 ;  /* 0x0000002927040291 */ /* 0x000fe2000f8e18ff */
[----:B------:R-:W-:Y:S01]  /*3a80*/  LOP3.LUT R8, R8, UR6, RZ, 0x3c, !PT ;  /* 0x0000000608087c12 */ /* 0x000fe2000f8e3cff */
[----:B------:R-:W-:Y:S01]  /*3a90*/  ULEA UR6, UR5, UR44, 0xc ;  /* 0x0000002c05067291 */ /* 0x000fe2000f8e60ff */
[----:B------:R-:W-:Y:S02]  /*3aa0*/  UMOV UR33, 0x40004040 ;  /* 0x4000404000217882 */ /* 0x000fe40000000000 */
[----:B-1----:R-:W-:Y:S01]  /*3ab0*/  @P0 SHF.L.U32 R0, R8, 0x1f, RZ ;  /* 0x0000001f08000819 */ /* 0x002fe200000006ff */
[----:B------:R-:W-:Y:S02]  /*3ac0*/  UIADD3 UR34, UPT, UPT, UR6, 0x2, URZ ;  /* 0x0000000206227890 */ /* 0x000fe4000fffe0ff */
[----:B------:R-:W-:Y:S01]  /*3ad0*/  UIADD3 UR30, UPT, UPT, UR6, 0x4, URZ ;  /* 0x00000004061e7890 */ /* 0x000fe2000fffe0ff */
[----:B------:R2:W3:Y:S01]  /*3ae0*/  @P0 SYNCS.PHASECHK.TRANS64.TRYWAIT P2, [UR4], R0 ;  /* 0x00000000ff0005a7 */ /* 0x0004e20008041104 */
[----:B------:R-:W-:Y:S02]  /*3af0*/  ULEA UR4, UR5, UR43, 0xa ;  /* 0x0000002b05047291 */ /* 0x000fe4000f8e50ff */
[----:B------:R-:W-:Y:S02]  /*3b00*/  UIADD3 UR26, UPT, UPT, UR6, 0x6, URZ ;  /* 0x00000006061a7890 */ /* 0x000fe4000fffe0ff */
        /* <DEDUP_REMOVED lines=10> */
[----:B------:R-:W-:Y:S01]  /*3bb0*/  UIADD3 UR8, UPT, UPT, UR4, 0x206, URZ ;  /* 0x0000020604087890 */ /* 0x000fe2000fffe0ff */
[----:B------:R-:W-:Y:S01]  /*3bc0*/  UMOV UR5, 0x40004040 ;  /* 0x4000404000057882 */ /* 0x000fe20000000000 */
[----:B------:R-:W-:Y:S01]  /*3bd0*/  UMOV UR31, 0x40004040 ;  /* 0x40004040001f7882 */ /* 0x000fe20000000000 */
[----:B------:R1:W-:Y:S01]  /*3be0*/  UTCHMMA gdesc[UR4], gdesc[UR6], tmem[UR36], tmem[UR62], idesc[UR63], UP2 ;  /* 0x00ff3e06040075ea */ /* 0x0003e20009000024 */
[----:B------:R-:W-:Y:S01]  /*3bf0*/  UPLOP3.LUT UP2, UPT, UPT, UPT, UPT, 0x80, 0x8 ;  /* 0x000000000008789c */ /* 0x000fe20003f4f070 */
[----:B------:R2:W-:Y:S01]  /*3c00*/  UTCHMMA gdesc[UR32], gdesc[UR34], tmem[UR36], tmem[UR60], idesc[UR61], UPT ;  /* 0x00ff3c22200075ea */ /* 0x0005e2000b800024 */
[----:B------:R-:W-:Y:S01]  /*3c10*/  UMOV UR29, 0x40004040 ;  /* 0x40004040001d7882 */ /* 0x000fe20000000000 */
[----:B------:R-:W-:Y:S01]  /*3c20*/  UMOV UR27, 0x40004040 ;  /* 0x40004040001b7882 */ /* 0x000fe20000000000 */
        /* <DEDUP_REMOVED lines=12> */
[----:B------:R-:W-:Y:S01]  /*3cf0*/  UMOV UR9, 0x40004040 ;  /* 0x4000404000097882 */ /* 0x000fe20000000000 */
[----:B------:R2:W-:Y:S01]  /*3d00*/  UTCHMMA gdesc[UR12], gdesc[UR14], tmem[UR36], tmem[UR50], idesc[UR51], UPT ;  /* 0x00ff320e0c0075ea */ /* 0x0005e2000b800024 */
[----:B------:R2:W-:Y:S01]  /*3d10*/  UTCHMMA gdesc[UR8], gdesc[UR10], tmem[UR36], tmem[UR48], idesc[UR49], UPT ;  /* 0x00ff300a080075ea */ /* 0x0005e2000b800024 */
[----:B------:R2:W-:Y:S01]  /*3d20*/  UTCBAR.MULTICAST [UR40], URZ, UR42 ;  /* 0x000000ff280073e9 */ /* 0x0005e2000800082a */
[----:B-1----:R-:W-:Y:S01]  /*3d30*/  UMOV UR5, UR39 ;  /* 0x0000002700057c82 */ /* 0x002fe20008000000 */
[----:B------:R-:W-:Y:S05]  /*3d40*/  BRA.U UP3, `(.L_x_67) ;  /* 0xfffffffd03007547 */ /* 0x000fea000b83ffff */
.L_x_64:
[----:B------:R-:W-:Y:S01]  /*3d50*/  UIADD3 UR4, UPT, UPT, UR45, 0x1, URZ ;  /* 0x000000012d047890 */ /* 0x000fe2000fffe0ff */
[C---:B------:R-:W-:Y:S01]  /*3d60*/  ISETP.NE.AND P0, PT, R10.reuse, 0x2, PT ;  /* 0x000000020a00780c */ /* 0x040fe20003f05270 */
[----:B------:R-:W-:Y:S02]  /*3d70*/  UIADD3 UR5, UPT, UPT, UR46, 0x90, URZ ;  /* 0x000000902e057890 */ /* 0x000fe4000fffe0ff */
[----:B------:R-:W-:Y:S01]  /*3d80*/  UISETP.NE.AND UP0, UPT, UR4, 0x4, UPT ;  /* 0x000000040400788c */ /* 0x000fe2000bf05270 */
[----:B-12---:R-:W-:Y:S02]  /*3d90*/  SEL R0, RZ, 0x1, P0 ;  /* 0x00000001ff007807 */ /* 0x006fe40000000000 */
[----:B------:R-:W-:Y:S01]  /*3da0*/  SEL R10, R10, RZ, P0 ;  /* 0x000000ff0a0a7207 */ /* 0x000fe20000000000 */
[----:B------:R-:W-:Y:S01]  /*3db0*/  USEL UR6, URZ, 0x1, UP0 ;  /* 0x00000001ff067887 */ /* 0x000fe20008000000 */
[----:B------:R-:W-:Y:S01]  /*3dc0*/  LOP3.LUT R9, R9, R0, RZ, 0x3c, !PT ;  /* 0x0000000009097212 */ /* 0x000fe200078e3cff */
[----:B------:R-:W-:Y:S01]  /*3dd0*/  USEL UR45, UR4, URZ, UP0 ;  /* 0x000000ff042d7287 */ /* 0x000fe20008000000 */
[----:B------:R1:W-:Y:S03]  /*3de0*/  UTCBAR [UR5], URZ ;  /* 0x000000ff050073e9 */ /* 0x0003e600080000ff */
[----:B------:R-:W-:Y:S01]  /*3df0*/  LOP3.LUT R11, R11, UR6, RZ, 0x3c, !PT ;  /* 0x000000060b0b7c12 */ /* 0x000fe2000f8e3cff */
[----:B------:R-:W-:Y:S07]  /*3e00*/  @P1 BRA `(.L_x_68) ;  /* 0xfffffff800381947 */ /* 0x000fee000383ffff */
[----:B------:R-:W2:Y:S01]  /*3e10*/  S2UR UR8, SR_CgaCtaId ;  /* 0x00000000000879c3 */ /* 0x000ea20000008800 */
[----:B------:R-:W-:Y:S01]  /*3e20*/  ELECT P0, URZ, PT ;  /* 0x0000000000ff782f */ /* 0x000fe20003800000 */
[----:B------:R-:W-:Y:S01]  /*3e30*/  IMAD.MOV.U32 R0, RZ, RZ, 0x1 ;  /* 0x00000001ff007424 */ /* 0x000fe200078e00ff */
[----:B------:R-:W-:Y:S01]  /*3e40*/  UIADD3 UR41, UPT, UPT, UR41, 0xb0, URZ ;  /* 0x000000b029297890 */ /* 0x000fe2000fffe0ff */
[----:B------:R-:W-:Y:S01]  /*3e50*/  SHF.L.U32 R3, R11, 0x1f, RZ ;  /* 0x0000001f0b037819 */ /* 0x000fe200000006ff */
[----:B------:R-:W-:-:S03]  /*3e60*/  UMOV UR4, 0x40 ;  /* 0x0000004000047882 */ /* 0x000fc60000000000 */
[----:B------:R-:W-:Y:S01]  /*3e70*/  UVIRTCOUNT.DEALLOC.SMPOOL 0x80 ;  /* 0x000000800000784c */ /* 0x000fe20000000000 */
[----:B--2---:R-:W-:Y:S02]  /*3e80*/  ULEA UR8, UR8, UR4, 0x18 ;  /* 0x0000000408087291 */ /* 0x004fe4000f8ec0ff */
[----:B------:R-:W-:-:S07]  /*3e90*/  ULEA UR4, UR45, UR41, 0x3 ;  /* 0x000000292d047291 */ /* 0x000fce000f8e18ff */
[----:B------:R2:W-:Y:S02]  /*3ea0*/  @P0 STS.U8 [UR8+0x1c], R0 ;  /* 0x00001c00ff000988 */ /* 0x0005e40008000008 */
[----:B------:R-:W4:Y:S02]  /*3eb0*/  SYNCS.PHASECHK.TRANS64.TRYWAIT P0, [UR4], R3 ;  /* 0x00000003ff0075a7 */ /* 0x000f240008001104 */
[----:B--2-4-:R-:W-:Y:S05]  /*3ec0*/  @!P0 BRA `(.L_x_69) ;  /* 0x0000005c00dc8947 */ /* 0x014fea0003800000 */
.L_x_156:
[----:B------:R-:W-:-:S04]  /*3ed0*/  UIADD3 UR4, UPT, UPT, UR45, 0x1, URZ ;  /* 0x000000012d047890 */ /* 0x000fc8000fffe0ff */
[----:B------:R-:W-:-:S04]  /*3ee0*/  UISETP.NE.AND UP0, UPT, UR4, 0x4, UPT ;  /* 0x000000040400788c */ /* 0x000fc8000bf05270 */
[----:B------:R-:W-:Y:S02]  /*3ef0*/  USEL UR6, URZ, 0x1, UP0 ;  /* 0x00000001ff067887 */ /* 0x000fe40008000000 */
[----:B------:R-:W-:-:S04]  /*3f00*/  USEL UR4, UR4, URZ, UP0 ;  /* 0x000000ff04047287 */ /* 0x000fc80008000000 */
[----:B-1----:R-:W-:Y:S01]  /*3f10*/  ULEA UR5, UR4, UR41, 0x3 ;  /* 0x0000002904057291 */ /* 0x002fe2000f8e18ff */
[----:B------:R-:W-:-:S04]  /*3f20*/  LOP3.LUT R2, R11, UR6, RZ, 0x3c, !PT ;  /* 0x000000060b027c12 */ /* 0x000fc8000f8e3cff */
[----:B--2---:R-:W-:-:S04]  /*3f30*/  SHF.L.U32 R3, R2, 0x1f, RZ ;  /* 0x0000001f02037819 */ /* 0x004fc800000006ff */
[----:B------:R-:W1:Y:S02]  /*3f40*/  SYNCS.PHASECHK.TRANS64.TRYWAIT P0, [UR5], R3 ;  /* 0x00000003ff0075a7 */ /* 0x000e640008001105 */
[----:B-1----:R-:W-:Y:S05]  /*3f50*/  @!P0 BRA `(.L_x_70) ;  /* 0x0000005c00d08947 */ /* 0x002fea0003800000 */
.L_x_158:
[----:B------:R-:W-:-:S04]  /*3f60*/  UIADD3 UR4, UPT, UPT, UR4, 0x1, URZ ;  /* 0x0000000104047890 */ /* 0x000fc8000fffe0ff */
[----:B------:R-:W-:-:S04]  /*3f70*/  UISETP.NE.AND UP0, UPT, UR4, 0x4, UPT ;  /* 0x000000040400788c */ /* 0x000fc8000bf05270 */
[----:B------:R-:W-:Y:S02]  /*3f80*/  USEL UR6, URZ, 0x1, UP0 ;  /* 0x00000001ff067887 */ /* 0x000fe40008000000 */
[----:B------:R-:W-:-:S04]  /*3f90*/  USEL UR4, UR4, URZ, UP0 ;  /* 0x000000ff04047287 */ /* 0x000fc80008000000 */
[----:B------:R-:W-:Y:S01]  /*3fa0*/  ULEA UR5, UR4, UR41, 0x3 ;  /* 0x0000002904057291 */ /* 0x000fe2000f8e18ff */
[----:B------:R-:W-:-:S04]  /*3fb0*/  LOP3.LUT R2, R2, UR6, RZ, 0x3c, !PT ;  /* 0x0000000602027c12 */ /* 0x000fc8000f8e3cff */
[----:B-1----:R-:W-:-:S04]  /*3fc0*/  SHF.L.U32 R3, R2, 0x1f, RZ ;  /* 0x0000001f02037819 */ /* 0x002fc800000006ff */
[----:B------:R-:W1:Y:S02]  /*3fd0*/  SYNCS.PHASECHK.TRANS64.TRYWAIT P0, [UR5], R3 ;  /* 0x00000003ff0075a7 */ /* 0x000e640008001105 */
[----:B-1----:R-:W-:Y:S05]  /*3fe0*/  @!P0 BRA `(.L_x_71) ;  /* 0x0000005c00c48947 */ /* 0x002fea0003800000 */
.L_x_160:
[----:B------:R-:W-:-:S04]  /*3ff0*/  UIADD3 UR4, UPT, UPT, UR4, 0x1, URZ ;  /* 0x0000000104047890 */ /* 0x000fc8000fffe0ff */
[----:B------:R-:W-:-:S04]  /*4000*/  UISETP.NE.AND UP0, UPT, UR4, 0x4, UPT ;  /* 0x000000040400788c */ /* 0x000fc8000bf05270 */
[----:B------:R-:W-:Y:S02]  /*4010*/  USEL UR5, URZ, 0x1, UP0 ;  /* 0x00000001ff057887 */ /* 0x000fe40008000000 */
[----:B------:R-:W-:-:S04]  /*4020*/  USEL UR4, UR4, URZ, UP0 ;  /* 0x000000ff04047287 */ /* 0x000fc80008000000 */
[----:B------:R-:W-:Y:S01]  /*4030*/  ULEA UR4, UR4, UR41, 0x3 ;  /* 0x0000002904047291 */ /* 0x000fe2000f8e18ff */
[----:B-1----:R-:W-:-:S04]  /*4040*/  LOP3.LUT R3, R2, UR5, RZ, 0x3c, !PT ;  /* 0x0000000502037c12 */ /* 0x002fc8000f8e3cff */
[----:B------:R-:W-:-:S04]  /*4050*/  SHF.L.U32 R3, R3, 0x1f, RZ ;  /* 0x0000001f03037819 */ /* 0x000fc800000006ff */
[----:B------:R-:W1:Y:S02]  /*4060*/  SYNCS.PHASECHK.TRANS64.TRYWAIT P0, [UR4], R3 ;  /* 0x00000003ff0075a7 */ /* 0x000e640008001104 */
[----:B-1----:R-:W-:Y:S05]  /*4070*/  @!P0 BRA `(.L_x_72) ;  /* 0x0000005c00b88947 */ /* 0x002fea0003800000 */
.L_x_162:
[----:B------:R-:W-:Y:S01]  /*4080*/  NOP ;  /* 0x0000000000007918 */ /* 0x000fe20000000000 */
[----:B-1----:R-:W1:Y:S01]  /*4090*/  LDS R0, [UR8+0x14] ;  /* 0x00001408ff007984 */ /* 0x002e620008000800 */
[----:B------:R-:W-:Y:S01]  /*40a0*/  ULOP3.LUT UR4, UR65, 0xffff, URZ, 0xc0, !UPT ;  /* 0x0000ffff41047892 */ /* 0x000fe2000f8ec0ff */
[----:B------:R-:W-:Y:S01]  /*40b0*/  UMOV UR5, 0xffff ;  /* 0x0000ffff00057882 */ /* 0x000fe20000000000 */
[----:B------:R-:W-:Y:S02]  /*40c0*/  UMOV UR6, 0x1 ;  /* 0x0000000100067882 */ /* 0x000fe40000000000 */
[----:B------:R-:W-:-:S04]  /*40d0*/  USHF.R.U32.HI UR4, URZ, 0x5, UR4 ;  /* 0x00000005ff047899 */ /* 0x000fc80008011604 */
[----:B------:R-:W-:Y:S02]  /*40e0*/  USHF.L.U32 UR5, UR5, UR4, URZ ;  /* 0x0000000405057299 */ /* 0x000fe400080006ff */
[----:B------:R-:W-:-:S04]  /*40f0*/  USHF.L.U32 UR4, UR6, UR4, URZ ;  /* 0x0000000406047299 */ /* 0x000fc800080006ff */
[----:B-1----:R-:W-:-:S04]  /*4100*/  LOP3.LUT R0, R0, UR5, RZ, 0xc0, !PT ;  /* 0x0000000500007c12 */ /* 0x002fc8000f8ec0ff */
[----:B------:R-:W-:-:S13]  /*4110*/  ISETP.NE.AND P0, PT, R0, UR5, PT ;  /* 0x0000000500007c0c */ /* 0x000fda000bf05270 */
[----:B------:R-:W-:Y:S05]  /*4120*/  @P0 BRA `(.L_x_73) ;  /* 0x0000000000580947 */ /* 0x000fea0003800000 */
[----:B------:R-:W1:Y:S02]  /*4130*/  LDS R0, [UR8+0x18] ;  /* 0x00001808ff007984 */ /* 0x000e640008000800 */
[----:B-1----:R-:W-:-:S04]  /*4140*/  LOP3.LUT R0, R0, UR4, RZ, 0xc0, !PT ;  /* 0x0000000400007c12 */ /* 0x002fc8000f8ec0ff */
[----:B------:R-:W-:-:S13]  /*4150*/  ISETP.NE.AND P0, PT, R0, UR4, PT ;  /* 0x0000000400007c0c */ /* 0x000fda000bf05270 */
[----:B------:R-:W-:Y:S05]  /*4160*/  @P0 BRA `(.L_x_74) ;  /* 0x00000000003c0947 */ /* 0x000fea0003800000 */
[----:B------:R-:W1:Y:S01]  /*4170*/  S2R R2, SR_LANEID ;  /* 0x0000000000027919 */ /* 0x000e620000000000 */
[----:B------:R-:W-:Y:S01]  /*4180*/  ULOP3.LUT UR5, URZ, UR5, URZ, 0x33, !UPT ;  /* 0x00000005ff057292 */ /* 0x000fe2000f8e33ff */
[----:B------:R-:W-:Y:S01]  /*4190*/  LOP3.LUT R4, RZ, UR4, RZ, 0x33, !PT ;  /* 0x00000004ff047c12 */ /* 0x000fe2000f8e33ff */
[----:B------:R-:W-:Y:S02]  /*41a0*/  VOTEU.ANY UR4, UPT, PT ;  /* 0x0000000000047886 */ /* 0x000fe400038e0100 */
[----:B------:R-:W-:Y:S01]  /*41b0*/  UFLO.U32 UR4, UR4 ;  /* 0x00000004000472bd */ /* 0x000fe200080e0000 */
[----:B------:R-:W2:Y:S01]  /*41c0*/  REDUX UR6, R4 ;  /* 0x00000000040673c4 */ /* 0x000ea20000000000 */
[----:B------:R-:W-:-:S06]  /*41d0*/  IMAD.U32 R0, RZ, RZ, UR5 ;  /* 0x00000005ff007e24 */ /* 0x000fcc000f8e00ff */
[----:B------:R4:W-:Y:S01]  /*41e0*/  UTCATOMSWS.AND URZ, UR5 ;  /* 0x0000000500ff79e3 */ /* 0x0009e20008000000 */
[----:B------:R-:W3:Y:S01]  /*41f0*/  REDUX UR7, R0 ;  /* 0x00000000000773c4 */ /* 0x000ee20000000000 */
[----:B-1----:R-:W-:Y:S01]  /*4200*/  ISETP.EQ.U32.AND P0, PT, R2, UR4, PT ;  /* 0x0000000402007c0c */ /* 0x002fe2000bf02070 */
[----:B--2---:R-:W-:Y:S01]  /*4210*/  IMAD.U32 R2, RZ, RZ, UR6 ;  /* 0x00000006ff027e24 */ /* 0x004fe2000f8e00ff */
[----:B---3--:R-:W-:-:S11]  /*4220*/  MOV R3, UR7 ;  /* 0x0000000700037c02 */ /* 0x008fd60008000f00 */
[----:B------:R4:W-:Y:S04]  /*4230*/  @P0 ATOMS.AND RZ, [UR8+0x14], R3 ;  /* 0x00001403ffff098c */ /* 0x0009e8000a800008 */
[----:B------:R4:W-:Y:S01]  /*4240*/  @P0 ATOMS.AND RZ, [UR8+0x18], R2 ;  /* 0x00001802ffff098c */ /* 0x0009e2000a800008 */
[----:B------:R-:W-:Y:S05]  /*4250*/  BRA `(.L_x_75) ;  /* 0x0000000000147947 */ /* 0x000fea0003800000 */
.L_x_74:
[----:B------:R-:W-:Y:S02]  /*4260*/  MOV R2, 0x4280 ;  /* 0x0000428000027802 */ /* 0x000fe40000000f00 */
[----:B---3-5:R-:W-:Y:S05]  /*4270*/  CALL.REL.NOINC `($__internal_0_$__cuda_sm10x_tcgen05_guardrail_trap_col_being_dealloced_not_returned_by_alloc) ;  /* 0x0000006000a07944 */ /* 0x028fea0003c00000 */
[----:B------:R-:W-:Y:S05]  /*4280*/  BRA `(.L_x_75) ;  /* 0x0000000000087947 */ /* 0x000fea0003800000 */
.L_x_73:
[----:B------:R-:W-:Y:S02]  /*4290*/  MOV R2, 0x42b0 ;  /* 0x000042b000027802 */ /* 0x000fe40000000f00 */
[----:B---3-5:R-:W-:Y:S05]  /*42a0*/  CALL.REL.NOINC `($__internal_2_$__cuda_sm10x_tcgen05_guardrail_trap_unallocated_columns_being_dealloced) ;  /* 0x0000006000ac7944 */ /* 0x028fea0003c00000 */
.L_x_75:
[----:B------:R-:W-:Y:S01]  /*42b0*/  NOP ;  /* 0x0000000000007918 */ /* 0x000fe20000000000 */
[----:B----4-:R-:W-:Y:S05]  /*42c0*/  EXIT ;  /* 0x000000000000794d */ /* 0x010fea0003800000 */
.L_x_57:
[----:B------:R-:W-:-:S09]  /*42d0*/  UISETP.NE.OR UP0, UPT, UR17, 0x3, !UP5 ;  /* 0x000000031100788c */ /* 0x000fd2000ef05670 */
[----:B------:R-:W-:Y:S05]  /*42e0*/  BRA.U UP0, `(.L_x_76) ;  /* 0x0000001100547547 */ /* 0x000fea000b800000 */
[----:B------:R-:W2:Y:S01]  /*42f0*/  LDCU UR31, c[0x0][0x370] ;  /* 0x00006e00ff1f77ac */ /* 0x000ea20008000800 */
[----:B------:R-:W3:Y:S01]  /*4300*/  LDC.64 R16, c[0x0][0x348] ;  /* 0x0000d200ff107b82 */ /* 0x000ee20000000a00 */
[----:B------:R-:W-:Y:S02]  /*4310*/  HFMA2 R13, -RZ, RZ, 0, 0 ;  /* 0x00000000ff0d7431 */ /* 0x000fe400000001ff */
[----:B------:R-:W-:Y:S01]  /*4320*/  IMAD.MOV.U32 R15, RZ, RZ, 0x1 ;  /* 0x00000001ff0f7424 */ /* 0x000fe200078e00ff */
[----:B------:R-:W2:Y:S01]  /*4330*/  LDCU.128 UR44, c[0x0][0xb10] ;  /* 0x00016200ff2c77ac */ /* 0x000ea20008000c00 */
[----:B------:R-:W-:Y:S01]  /*4340*/  IMAD.MOV.U32 R14, RZ, RZ, RZ ;  /* 0x000000ffff0e7224 */ /* 0x000fe200078e00ff */
[----:B------:R-:W-:Y:S01]  /*4350*/  MOV R7, 0x2000 ;  /* 0x0000200000077802 */ /* 0x000fe20000000f00 */
[----:B------:R-:W4:Y:S01]  /*4360*/  LDCU UR30, c[0x0][0x374] ;  /* 0x00006e80ff1e77ac */ /* 0x000f220008000800 */
[----:B------:R-:W1:Y:S01]  /*4370*/  LDC.64 R2, c[0x0][0x888] ;  /* 0x00022200ff027b82 */ /* 0x000e620000000a00 */
[----:B------:R-:W4:Y:S01]  /*4380*/  LDCU UR15, c[0x0][0xb0c] ;  /* 0x00016180ff0f77ac */ /* 0x000f220008000800 */
[----:B------:R-:W3:Y:S06]  /*4390*/  LDCU UR41, c[0x0][0xb20] ;  /* 0x00016400ff2977ac */ /* 0x000eec0008000800 */
[----:B------:R-:W1:Y:S01]  /*43a0*/  LDC.64 R4, c[0x0][0x890] ;  /* 0x00022400ff047b82 */ /* 0x000e620000000a00 */
[----:B------:R-:W3:Y:S01]  /*43b0*/  LDCU UR4, c[0x0][0xb30] ;  /* 0x00016600ff0477ac */ /* 0x000ee20008000800 */
[----:B------:R-:W-:Y:S01]  /*43c0*/  UMOV UR21, 0x400 ;  /* 0x0000040000157882 */ /* 0x000fe20000000000 */
[----:B--2---:R-:W-:-:S02]  /*43d0*/  UIMAD.WIDE.U32 UR6, UR31, UR44, URZ ;  /* 0x0000002c1f0672a5 */ /* 0x004fc4000f8e00ff */
[----:B----4-:R-:W-:Y:S02]  /*43e0*/  UIMAD.WIDE.U32 UR8, UR30, UR47, URZ ;  /* 0x0000002f1e0872a5 */ /* 0x010fe4000f8e00ff */
[----:B------:R-:W-:Y:S02]  /*43f0*/  ULEA UR21, UR52, UR21, 0x18 ;  /* 0x0000001534157291 */ /* 0x000fe4000f8ec0ff */
[----:B------:R-:W-:Y:S02]  /*4400*/  UPLOP3.LUT UP3, UPT, UPT, UPT, UPT, 0x40, 0x4 ;  /* 0x000000000004789c */ /* 0x000fe40003f6e870 */
[----:B------:R-:W-:Y:S01]  /*4410*/  UIADD3 UR37, UPT, UPT, UR21, 0x38, URZ ;  /* 0x0000003815257890 */ /* 0x000fe2000fffe0ff */
[----:B------:R-:W-:Y:S01]  /*4420*/  UMOV UR6, UR7 ;  /* 0x0000000700067c82 */ /* 0x000fe20008000000 */
[----:B------:R-:W-:Y:S01]  /*4430*/  UMOV UR38, UR9 ;  /* 0x0000000900267c82 */ /* 0x000fe20008000000 */
[----:B------:R-:W-:Y:S02]  /*4440*/  UISETP.GE.AND UP0, UPT, UR42, 0x1, UPT ;  /* 0x000000012a00788c */ /* 0x000fe4000bf06270 */
[----:B------:R-:W-:Y:S01]  /*4450*/  UISETP.NE.AND UP4, UPT, UR42, 0x1, UPT ;  /* 0x000000012a00788c */ /* 0x000fe2000bf85270 */
[----:B------:R-:W2:Y:S01]  /*4460*/  LDCU.64 UR22, c[0x0][0xb28] ;  /* 0x00016500ff1677ac */ /* 0x000ea20008000a00 */
[----:B------:R-:W-:-:S02]  /*4470*/  UISETP.NE.AND UP6, UPT, UR15, 0x1, UPT ;  /* 0x000000010f00788c */ /* 0x000fc4000bfc5270 */
[----:B------:R-:W-:Y:S02]  /*4480*/  UISETP.NE.AND UP5, UPT, UR46, 0x1, UPT ;  /* 0x000000012e00788c */ /* 0x000fe4000bfa5270 */
[----:B------:R-:W-:Y:S02]  /*4490*/  UIADD3 UR33, UPT, UPT, UR21, 0x20, URZ ;  /* 0x0000002015217890 */ /* 0x000fe4000fffe0ff */
[----:B------:R-:W-:Y:S02]  /*44a0*/  UIADD3 UR25, UPT, UPT, UR21, 0x28, URZ ;  /* 0x0000002815197890 */ /* 0x000fe4000fffe0ff */
[----:B------:R-:W-:Y:S02]  /*44b0*/  UIADD3 UR17, UPT, UPT, UR21, 0x30, URZ ;  /* 0x0000003015117890 */ /* 0x000fe4000fffe0ff */
[----:B------:R-:W-:Y:S02]  /*44c0*/  UPRMT UR37, UR52, 0x654, UR37 ;  /* 0x0000065434257896 */ /* 0x000fe40008000025 */
[----:B------:R-:W-:-:S02]  /*44d0*/  USHF.R.U32.HI UR39, URZ, UR45, UR6 ;  /* 0x0000002dff277299 */ /* 0x000fc40008011606 */
[----:B---3--:R-:W-:Y:S02]  /*44e0*/  USHF.R.U32.HI UR38, URZ, UR41, UR38 ;  /* 0x00000029ff267299 */ /* 0x008fe40008011626 */
[----:B------:R-:W-:-:S11]  /*44f0*/  UISETP.NE.AND UP2, UPT, UR4, 0x1, UPT ;  /* 0x000000010400788c */ /* 0x000fd6000bf45270 */
.L_x_87:
[C---:B------:R-:W-:Y:S02]  /*4500*/  LEA R12, R14.reuse, UR21, 0x3 ;  /* 0x000000150e0c7c11 */ /* 0x040fe4000f8e18ff */
[----:B------:R-:W-:Y:S02]  /*4510*/  SHF.L.U32 R9, R13, 0x1f, RZ ;  /* 0x0000001f0d097819 */ /* 0x000fe400000006ff */
[----:B------:R-:W-:Y:S02]  /*4520*/  LEA R10, R14, UR21, 0x4 ;  /* 0x000000150e0a7c11 */ /* 0x000fe4000f8e20ff */
[----:B---3--:R-:W3:Y:S02]  /*4530*/  SYNCS.PHASECHK.TRANS64.TRYWAIT P0, [R12+URZ+0x70], R9 ;  /* 0x000070090c0075a7 */ /* 0x008ee400080011ff */
[----:B---3--:R-:W-:Y:S05]  /*4540*/  @!P0 BRA `(.L_x_77) ;  /* 0x00000058009c8947 */ /* 0x008fea0003800000 */
.L_x_163:
[----:B---3--:R-:W3:Y:S01]  /*4550*/  LDS.128 R8, [R10+0x100] ;  /* 0x000100000a087984 */ /* 0x008ee20000000c00 */
[----:B------:R-:W-:Y:S01]  /*4560*/  UISETP.GE.AND UP0, UPT, UR42, 0x1, UPT ;  /* 0x000000012a00788c */ /* 0x000fe2000bf06270 */
[----:B------:R-:W-:Y:S01]  /*4570*/  @!PT LDS RZ, [RZ] ;  /* 0x00000000fffff984 */ /* 0x000fe20000000800 */
[----:B------:R-:W-:Y:S01]  /*4580*/  @!PT LDS RZ, [RZ] ;  /* 0x00000000fffff984 */ /* 0x000fe20000000800 */
[----:B------:R-:W-:Y:S01]  /*4590*/  @!PT LDS RZ, [RZ] ;  /* 0x00000000fffff984 */ /* 0x000fe20000000800 */
[----:B------:R-:W-:Y:S01]  /*45a0*/  @!PT LDS RZ, [RZ] ;  /* 0x00000000fffff984 */ /* 0x000fe20000000800 */
[----:B------:R4:W-:Y:S06]  /*45b0*/  MEMBAR.ALL.CTA ;  /* 0x0000000000007992 */ /* 0x0009ec0000008000 */
[----:B----4-:R-:W4:Y:S01]  /*45c0*/  FENCE.VIEW.ASYNC.S ;  /* 0x00000000000073c6 */ /* 0x010f220000000000 */
[----:B---3--:R-:W-:Y:S11]  /*45d0*/  LOP3.LUT P0, RZ, R10, 0x1, RZ, 0xc0, !PT ;  /* 0x000000010aff7812 */ /* 0x008ff6000780c0ff */
[----:B------:R-:W-:Y:S02]  /*45e0*/  @!UPT UIADD3 URZ, UPT, UPT, URZ, URZ, URZ ;  /* 0x000000fffffff290 */ /* 0x000fe4000fffe0ff */
[----:B----4-:R-:W-:Y:S01]  /*45f0*/  VOTEU.ANY UP1, P0 ;  /* 0x0000000000ff7886 */ /* 0x010fe20000020100 */
[----:B------:R-:W-:Y:S11]  /*4600*/  PLOP3.LUT P0, PT, PT, PT, UP1, 0x80, 0x8 ;  /* 0x000000000008781c */ /* 0x000ff60003f0f018 */
[----:B------:R-:W-:Y:S02]  /*4610*/  @!UPT UIADD3 URZ, UPT, UPT, URZ, URZ, URZ ;  /* 0x000000fffffff290 */ /* 0x000fe4000fffe0ff */
[----:B------:R-:W-:Y:S02]  /*4620*/  @P0 SHF.R.U32.HI R0, RZ, 0x10, R9 ;  /* 0x00000010ff000819 */ /* 0x000fe40000011609 */
[----:B------:R-:W-:Y:S02]  /*4630*/  @P0 MOV R6, R8 ;  /* 0x0000000800060202 */ /* 0x000fe40000000f00 */
[----:B------:R-:W-:Y:S01]  /*4640*/  @P0 R2UR UR4, R0 ;  /* 0x00000000000402ca */ /* 0x000fe200000e0000 */
[----:B------:R-:W-:Y:S01]  /*4650*/  VIADD R0, R12, 0x80 ;  /* 0x000000800c007836 */ /* 0x000fe20000000000 */
[----:B------:R-:W-:Y:S02]  /*4660*/  @P0 LOP3.LUT R8, R9, 0xffff, RZ, 0xc0, !PT ;  /* 0x0000ffff09080812 */ /* 0x000fe400078ec0ff */
[----:B------:R-:W-:Y:S02]  /*4670*/  @P0 R2UR UR6, R6 ;  /* 0x00000000060602ca */ /* 0x000fe400000e0000 */
[----:B------:R-:W-:Y:S02]  /*4680*/  PRMT R0, RZ, 0x654, R0 ;  /* 0x00000654ff007816 */ /* 0x000fe40000000000 */
[----:B------:R-:W-:Y:S02]  /*4690*/  @P0 R2UR UR5, R8 ;  /* 0x00000000080502ca */ /* 0x000fe400000e0000 */
[----:B------:R3:W-:Y:S03]  /*46a0*/  SYNCS.ARRIVE.TRANS64.RED.A1T0 RZ, [R0+URZ], RZ ;  /* 0x000000ff00ff79a7 */ /* 0x0007e600081004ff */
[----:B------:R-:W-:Y:S04]  /*46b0*/  @UP1 UMOV UR29, UR4 ;  /* 0x00000004001d1c82 */ /* 0x000fe80008000000 */
[----:B------:R-:W-:Y:S04]  /*46c0*/  @UP1 UMOV UR14, UR6 ;  /* 0x00000006000e1c82 */ /* 0x000fe80008000000 */
[----:B------:R-:W-:Y:S01]  /*46d0*/  @UP1 UMOV UR13, UR5 ;  /* 0x00000005000d1c82 */ /* 0x000fe20008000000 */
[----:B------:R-:W-:Y:S05]  /*46e0*/  BRA.U !UP0, `(.L_x_78) ;  /* 0x0000000108a47547 */ /* 0x000fea000b800000 */
[----:B------:R-:W-:Y:S02]  /*46f0*/  UIMAD.WIDE.U32 UR18, UR13, UR47, URZ ;  /* 0x0000002f0d1272a5 */ /* 0x000fe4000f8e00ff */
[----:B------:R-:W-:Y:S02]  /*4700*/  UIMAD.WIDE.U32 UR26, UR14, UR44, URZ ;  /* 0x0000002c0e1a72a5 */ /* 0x000fe4000f8e00ff */
[----:B------:R-:W-:Y:S02]  /*4710*/  USEL UR4, UR30, UR38, !UP5 ;  /* 0x000000261e047287 */ /* 0x000fe4000e800000 */
[----:B------:R-:W-:Y:S02]  /*4720*/  USEL UR7, UR31, UR39, !UP6 ;  /* 0x000000271f077287 */ /* 0x000fe4000f000000 */
[----:B--2---:R-:W-:Y:S02]  /*4730*/  UIMAD.WIDE.U32 UR8, UR4, UR22, URZ ;  /* 0x00000016040872a5 */ /* 0x004fe4000f8e00ff */
[----:B------:R-:W-:Y:S01]  /*4740*/  UIMAD.WIDE.U32 UR10, UR7, UR22, URZ ;  /* 0x00000016070a72a5 */ /* 0x000fe2000f8e00ff */
[----:B------:R-:W-:Y:S02]  /*4750*/  UMOV UR5, UR19 ;  /* 0x0000001300057c82 */ /* 0x000fe40008000000 */
[----:B------:R-:W-:Y:S03]  /*4760*/  USHF.R.U32.HI UR6, URZ, UR41, UR5 ;  /* 0x00000029ff067299 */ /* 0x000fe60008011605 */
[----:B------:R-:W-:Y:S01]  /*4770*/  UMOV UR5, UR27 ;  /* 0x0000001b00057c82 */ /* 0x000fe20008000000 */
[----:B------:R-:W-:Y:S02]  /*4780*/  USEL UR6, UR13, UR6, !UP5 ;  /* 0x000000060d067287 */ /* 0x000fe4000e800000 */
[----:B------:R-:W-:Y:S03]  /*4790*/  USHF.R.U32.HI UR12, URZ, UR45, UR5 ;  /* 0x0000002dff0c7299 */ /* 0x000fe60008011605 */
[----:B------:R-:W-:Y:S02]  /*47a0*/  UMOV UR5, UR9 ;  /* 0x0000000900057c82 */ /* 0x000fe40008000000 */
[----:B------:R-:W-:Y:S03]  /*47b0*/  @UP4 USHF.R.U32.HI UR4, URZ, UR23, UR5 ;  /* 0x00000017ff044299 */ /* 0x000fe60008011605 */
[----:B------:R-:W-:Y:S01]  /*47c0*/  UMOV UR5, UR11 ;  /* 0x0000000b00057c82 */ /* 0x000fe20008000000 */
[----:B------:R-:W-:Y:S02]  /*47d0*/  UIMAD UR4, UR42, UR4, URZ ;  /* 0x000000042a0472a4 */ /* 0x000fe4000f8e02ff */
[----:B------:R-:W-:Y:S02]  /*47e0*/  @UP4 USHF.R.U32.HI UR7, URZ, UR23, UR5 ;  /* 0x00000017ff074299 */ /* 0x000fe40008011605 */
[----:B------:R-:W-:Y:S02]  /*47f0*/  UIMAD.WIDE.U32 UR10, UR6, UR22, URZ ;  /* 0x00000016060a72a5 */ /* 0x000fe4000f8e00ff */
[----:B------:R-:W-:Y:S02]  /*4800*/  USEL UR5, UR14, UR12, !UP6 ;  /* 0x0000000c0e057287 */ /* 0x000fe4000f000000 */
[----:B------:R-:W-:Y:S02]  /*4810*/  UIMAD UR8, UR42, UR7, URZ ;  /* 0x000000072a0872a4 */ /* 0x000fe4000f8e02ff */
[----:B------:R-:W-:Y:S03]  /*4820*/  UISETP.GE.AND UP0, UPT, UR6, UR4, UPT ;  /* 0x000000040600728c */ /* 0x000fe6000bf06270 */
[----:B------:R-:W-:Y:S01]  /*4830*/  UMOV UR4, UR11 ;  /* 0x0000000b00047c82 */ /* 0x000fe20008000000 */
[----:B------:R-:W-:Y:S02]  /*4840*/  UISETP.GE.OR UP0, UPT, UR5, UR8, UP0 ;  /* 0x000000080500728c */ /* 0x000fe40008706670 */
[----:B------:R-:W-:Y:S02]  /*4850*/  USHF.R.U32.HI UR4, URZ, UR23, UR4 ;  /* 0x00000017ff047299 */ /* 0x000fe40008011604 */
[----:B------:R-:W-:Y:S02]  /*4860*/  UIMAD.WIDE.U32 UR8, UR5, UR22, URZ ;  /* 0x00000016050872a5 */ /* 0x000fe4000f8e00ff */
[----:B------:R-:W-:Y:S04]  /*4870*/  USEL UR10, UR6, UR4, !UP4 ;  /* 0x00000004060a7287 */ /* 0x000fe8000e000000 */
[----:B------:R-:W-:Y:S01]  /*4880*/  UIADD3 UR11, UPT, UPT, -UR10, URZ, URZ ;  /* 0x000000ff0a0b7290 */ /* 0x000fe2000fffe1ff */
[----:B------:R-:W-:Y:S02]  /*4890*/  @!UP0 UMOV UR4, UR9 ;  /* 0x0000000900048c82 */ /* 0x000fe40008000000 */
[----:B------:R-:W-:Y:S02]  /*48a0*/  @!UP0 USHF.R.U32.HI UR4, URZ, UR23, UR4 ;  /* 0x00000017ff048299 */ /* 0x000fe40008011604 */
[----:B------:R-:W-:Y:S02]  /*48b0*/  UIMAD UR8, UR42, UR11, UR6 ;  /* 0x0000000b2a0872a4 */ /* 0x000fe4000f8e0206 */
[----:B------:R-:W-:Y:S04]  /*48c0*/  @!UP0 USEL UR4, UR5, UR4, !UP4 ;  /* 0x0000000405048287 */ /* 0x000fe8000e000000 */
[----:B------:R-:W-:Y:S02]  /*48d0*/  @!UP0 UIMAD UR8, UR7, UR8, UR4 ;  /* 0x00000008070882a4 */ /* 0x000fe4000f8e0204 */
[----:B------:R-:W-:Y:S02]  /*48e0*/  @!UP0 UIADD3 UR9, UPT, UPT, UR10, -UR4, URZ ;  /* 0x800000040a098290 */ /* 0x000fe4000fffe0ff */
[----:B------:R-:W-:Y:S02]  /*48f0*/  UIADD3 UR4, UPT, UPT, -UR5, URZ, URZ ;  /* 0x000000ff05047290 */ /* 0x000fe4000fffe1ff */
[----:B------:R-:W-:Y:S02]  /*4900*/  UIADD3 UR7, UPT, UPT, -UR6, URZ, URZ ;  /* 0x000000ff06077290 */ /* 0x000fe4000fffe1ff */
[----:B------:R-:W-:Y:S02]  /*4910*/  @!UP0 UIMAD UR6, UR9, UR42, UR5 ;  /* 0x0000002a090682a4 */ /* 0x000fe4000f8e0205 */
[----:B------:R-:W-:Y:S02]  /*4920*/  UIMAD UR14, UR15, UR4, UR14 ;  /* 0x000000040f0e72a4 */ /* 0x000fe4000f8e020e */
[----:B------:R-:W-:Y:S01]  /*4930*/  UIMAD UR13, UR46, UR7, UR13 ;  /* 0x000000072e0d72a4 */ /* 0x000fe2000f8e020d */
[----:B------:R-:W-:Y:S02]  /*4940*/  @!UP0 UMOV UR5, UR8 ;  /* 0x0000000800058c82 */ /* 0x000fe40008000000 */
[----:B------:R-:W-:Y:S02]  /*4950*/  UIMAD UR14, UR5, UR15, UR14 ;  /* 0x0000000f050e72a4 */ /* 0x000fe4000f8e020e */
[----:B------:R-:W-:Y:S11]  /*4960*/  UIMAD UR13, UR6, UR46, UR13 ;  /* 0x0000002e060d72a4 */ /* 0x000ff6000f8e020d */
[----:B------:R-:W-:Y:S01]  /*4970*/  @!UPT UIADD3 URZ, UPT, UPT, URZ, URZ, URZ ;  /* 0x000000fffffff290 */ /* 0x000fe2000fffe0ff */
.L_x_78:
[----:B------:R-:W4:Y:S01]  /*4980*/  @!UP2 LDCU.128 UR8, c[0x0][0xb10] ;  /* 0x00016200ff08a7ac */ /* 0x000f220008000c00 */
[C---:B-1----:R-:W-:Y:S02]  /*4990*/  ISETP.NE.U32.AND P1, PT, R4.reuse, RZ, PT ;  /* 0x000000ff0400720c */ /* 0x042fe40003f25070 */
[----:B------:R-:W-:Y:S02]  /*49a0*/  ISETP.NE.U32.AND P0, PT, R4, RZ, PT ;  /* 0x000000ff0400720c */ /* 0x000fe40003f05070 */
[C---:B------:R-:W-:Y:S02]  /*49b0*/  ISETP.NE.AND.EX P1, PT, R5.reuse, RZ, PT, P1 ;  /* 0x000000ff0500720c */ /* 0x040fe40003f25310 */
[----:B------:R-:W-:Y:S01]  /*49c0*/  ISETP.NE.AND.EX P0, PT, R5, RZ, PT, P0 ;  /* 0x000000ff0500720c */ /* 0x000fe20003f05300 */
[----:B------:R-:W1:Y:S01]  /*49d0*/  @!UP2 LDCU UR5, c[0x0][0xb0c] ;  /* 0x00016180ff05a7ac */ /* 0x000e620008000800 */
[----:B------:R-:W-:Y:S01]  /*49e0*/  SHF.L.U32 R9, R15, 0x1f, RZ ;  /* 0x0000001f0f097819 */ /* 0x000fe200000006ff */
[----:B------:R-:W-:Y:S02]  /*49f0*/  USHF.L.U32 UR35, UR16, 0x6, URZ ;  /* 0x0000000610237899 */ /* 0x000fe400080006ff */
[----:B------:R-:W-:Y:S02]  /*4a00*/  USHF.L.U32 UR34, UR20, 0x8, URZ ;  /* 0x0000000814227899 */ /* 0x000fe400080006ff */
[----:B----4-:R-:W-:Y:S07]  /*4a10*/  UIMAD.WIDE.U32 UR6, UR14, UR8, URZ ;  /* 0x000000080e0672a5 */ /* 0x010fee000f8e00ff */
[----:B------:R-:W-:Y:S01]  /*4a20*/  @!UP2 UMOV UR4, UR7 ;  /* 0x000000070004ac82 */ /* 0x000fe20008000000 */
[----:B-1----:R-:W-:Y:S02]  /*4a30*/  @!UP2 UISETP.NE.AND UP0, UPT, UR5, 0x1, UPT ;  /* 0x000000010500a88c */ /* 0x002fe4000bf05270 */
[----:B------:R-:W-:Y:S02]  /*4a40*/  @!UP2 USHF.R.U32.HI UR4, URZ, UR9, UR4 ;  /* 0x00000009ff04a299 */ /* 0x000fe40008011604 */
[----:B------:R-:W-:Y:S02]  /*4a50*/  UIMAD.WIDE.U32 UR6, UR13, UR11, URZ ;  /* 0x0000000b0d0672a5 */ /* 0x000fe4000f8e00ff */
[----:B------:R-:W-:Y:S02]  /*4a60*/  @!UP2 USEL UR8, UR14, UR4, !UP0 ;  /* 0x000000040e08a287 */ /* 0x000fe4000c000000 */
[----:B------:R-:W-:Y:S03]  /*4a70*/  @!UP2 UISETP.NE.AND UP0, UPT, UR10, 0x1, UPT ;  /* 0x000000010a00a88c */ /* 0x000fe6000bf05270 */
[----:B------:R-:W-:Y:S02]  /*4a80*/  @!UP2 UMOV UR6, UR7 ;  /* 0x000000070006ac82 */ /* 0x000fe40008000000 */
[----:B------:R-:W1:Y:S02]  /*4a90*/  @!UP2 LDCU UR4, c[0x0][0xb20] ;  /* 0x00016400ff04a7ac */ /* 0x000e640008000800 */
[----:B-1----:R-:W-:Y:S04]  /*4aa0*/  @!UP2 USHF.R.U32.HI UR6, URZ, UR4, UR6 ;  /* 0x00000004ff06a299 */ /* 0x002fe80008011606 */
[----:B------:R-:W-:Y:S04]  /*4ab0*/  @!UP2 USEL UR6, UR13, UR6, !UP0 ;  /* 0x000000060d06a287 */ /* 0x000fe8000c000000 */
[----:B------:R-:W-:Y:S02]  /*4ac0*/  @!UP2 UIADD3 UR4, UPT, UPT, -UR8, UR6, URZ ;  /* 0x000000060804a290 */ /* 0x000fe4000fffe1ff */
[----:B------:R-:W-:Y:S02]  /*4ad0*/  @!UP2 UIADD3 UR6, UPT, UPT, UR8, -UR6, URZ ;  /* 0x800000060806a290 */ /* 0x000fe4000fffe0ff */
[----:B------:R-:W-:Y:S02]  /*4ae0*/  @!UP2 UIMAD UR14, UR4, UR5, UR14 ;  /* 0x00000005040ea2a4 */ /* 0x000fe4000f8e020e */
[----:B------:R-:W-:Y:S01]  /*4af0*/  @!UP2 UIMAD UR13, UR6, UR10, UR13 ;  /* 0x0000000a060da2a4 */ /* 0x000fe2000f8e020d */
[----:B------:R-:W-:Y:S11]  /*4b00*/  BRA.U UP3, `(.L_x_79) ;  /* 0x0000000103107547 */ /* 0x000ff6000b800000 */
[----:B---3--:R-:W-:Y:S04]  /*4b10*/  MOV R0, UR40 ;  /* 0x0000002800007c02 */ /* 0x008fe80008000f00 */
[----:B------:R-:W-:Y:S04]  /*4b20*/  SHF.L.U32 R11, R0, 0x1f, RZ ;  /* 0x0000001f000b7819 */ /* 0x000fe800000006ff */
[----:B------:R-:W1:Y:S02]  /*4b30*/  SYNCS.PHASECHK.TRANS64.TRYWAIT P2, [UR21+0x68], R11 ;  /* 0x0000680bff0075a7 */ /* 0x000e640008041115 */
[----:B-1----:R-:W-:Y:S05]  /*4b40*/  @!P2 BRA `(.L_x_80) ;  /* 0x000000540030a947 */ /* 0x002fea0003800000 */
.L_x_79:
[----:B------:R-:W-:Y:S05]  /*4b50*/  @!P1 BRA `(.L_x_81) ;  /* 0x0000000000309947 */ /* 0x000fea0003800000 */
[----:B------:R-:W-:Y:S01]  /*4b60*/  ISETP.NE.U32.AND P1, PT, R2, RZ, PT ;  /* 0x000000ff0200720c */ /* 0x000fe20003f25070 */
[----:B------:R-:W4:Y:S01]  /*4b70*/  LDCU.64 UR4, c[0x0][0x358] ;  /* 0x00006b00ff0477ac */ /* 0x000f220008000a00 */
[----:B------:R-:W-:Y:S02]  /*4b80*/  IMAD.MOV.U32 R85, RZ, RZ, 0x1 ;  /* 0x00000001ff557424 */ /* 0x000fe400078e00ff */
[----:B------:R-:W-:Y:S11]  /*4b90*/  ISETP.NE.AND.EX P1, PT, R3, RZ, PT, P1 ;  /* 0x000000ff0300720c */ /* 0x000ff60003f25310 */
[----:B------:R-:W-:Y:S02]  /*4ba0*/  @!UPT UIADD3 URZ, UPT, UPT, URZ, URZ, URZ ;  /* 0x000000fffffff290 */ /* 0x000fe4000fffe0ff */
[----:B-1----:R-:W1:Y:S01]  /*4bb0*/  @P1 LDC.64 R10, c[0x0][0x888] ;  /* 0x00022200ff0a1b82 */ /* 0x002e620000000a00 */
[----:B---3--:R-:W-:Y:S04]  /*4bc0*/  @P1 IMAD R0, R4, UR36, RZ ;  /* 0x0000002404001c24 */ /* 0x008fe8000f8e02ff */
[----:B-1----:R-:W-:Y:S04]  /*4bd0*/  @P1 IMAD.WIDE R10, R0, 0x4, R10 ;  /* 0x00000004000a1825 */ /* 0x002fe800078e020a */
[----:B------:R-:W-:Y:S01]  /*4be0*/  HFMA2 R0, -RZ, RZ, 0, 5.9604644775390625e-08 ;  /* 0x00000001ff007431 */ /* 0x000fe200000001ff */
[----:B----45:R4:W5:Y:S04]  /*4bf0*/  @P1 LDG.E R41, desc[UR4][R10.64] ;  /* 0x000000040a291981 */ /* 0x030968000c1e1900 */
[----:B------:R-:W-:Y:S01]  /*4c00*/  @!P1 PRMT R85, R0, 0x7610, R85 ;  /* 0x0000761000559816 */ /* 0x000fe20000000055 */
[----:B----4-:R-:W1:Y:S06]  /*4c10*/  @!P1 LDC R41, c[0x0][0x880] ;  /* 0x00022000ff299b82 */ /* 0x010e6c0000000800 */
.L_x_81:
[----:B-1---5:R-:W-:Y:S01]  /*4c20*/  @!P0 FSETP.EQ.AND P1, PT, R41, RZ, PT ;  /* 0x000000ff2900820b */ /* 0x022fe20003f22000 */
[----:B------:R-:W-:Y:S01]  /*4c30*/  @!UPT UIADD3 URZ, UPT, UPT, URZ, URZ, URZ ;  /* 0x000000fffffff290 */ /* 0x000fe2000fffe0ff */
[----:B------:R-:W-:Y:S11]  /*4c40*/  @!P0 BRA `(.L_x_82) ;  /* 0x0000000000188947 */ /* 0x000ff60003800000 */
[----:B------:R-:W-:Y:S02]  /*4c50*/  LOP3.LUT P0, RZ, R85, 0xff, RZ, 0xc0, !PT ;  /* 0x000000ff55ff7812 */ /* 0x000fe4000780c0ff */
[----:B------:R-:W-:Y:S04]  /*4c60*/  ISETP.NE.U32.AND P1, PT, R2, RZ, PT ;  /* 0x000000ff0200720c */ /* 0x000fe80003f25070 */
[----:B------:R-:W-:Y:S04]  /*4c70*/  ISETP.NE.AND.EX P1, PT, R3, RZ, PT, P1 ;  /* 0x000000ff0300720c */ /* 0x000fe80003f25310 */
[----:B------:R-:W-:Y:S03]  /*4c80*/  PLOP3.LUT P1, PT, P1, PT, PT, 0x8, 0x80 ;  /* 0x000000000080781c */ /* 0x000fe60000f2e170 */
[----:B------:R-:W-:Y:S11]  /*4c90*/  @P0 FSETP.EQ.AND P1, PT, R41, RZ, PT ;  /* 0x000000ff2900020b */ /* 0x000ff60003f22000 */
[----:B------:R-:W-:Y:S02]  /*4ca0*/  @!UPT UIADD3 URZ, UPT, UPT, URZ, URZ, URZ ;  /* 0x000000fffffff290 */ /* 0x000fe4000fffe0ff */
.L_x_82:
[----:B------:R-:W1:Y:S01]  /*4cb0*/  SYNCS.PHASECHK.TRANS64.TRYWAIT P2, [UR21+0x40], R9 ;  /* 0x00004009ff0075a7 */ /* 0x000e620008041115 */
[----:B------:R-:W-:Y:S04]  /*4cc0*/  ELECT P0, URZ, PT ;  /* 0x0000000000ff782f */ /* 0x000fe80003800000 */
[----:B------:R-:W-:Y:S11]  /*4cd0*/  PLOP3.LUT P1, PT, P1, P0, PT, 0xf2, 0x2f ;  /* 0x00000000002f781c */ /* 0x000ff60000f21e72 */
[----:B------:R-:W-:Y:S02]  /*4ce0*/  @!UPT UIADD3 URZ, UPT, UPT, URZ, URZ, URZ ;  /* 0x000000fffffff290 */ /* 0x000fe4000fffe0ff */
[----:B------:R-:W-:Y:S05]  /*4cf0*/  @!P1 IADD3 R8, P0, PT, R16, 0x580, RZ ;  /* 0x0000058010089810 */ /* 0x000fea0007f1e0ff */
[----:B------:R-:W-:Y:S01]  /*4d00*/  @!P1 IMAD.X R6, RZ, RZ, R17, P0 ;  /* 0x000000ffff069224 */ /* 0x000fe200000e0611 */
[----:B-1----:R-:W-:Y:S07]  /*4d10*/  @!P2 BRA `(.L_x_83) ;  /* 0x0000005000d4a947 */ /* 0x002fee0003800000 */
.L_x_166:
[----:B------:R-:W-:Y:S01]  /*4d20*/  @!P1 R2UR UR5, R8 ;  /* 0x00000000080592ca */ /* 0x000fe200000e0000 */
[----:B------:R-:W-:Y:S01]  /*4d30*/  VOTEU.ALL UP0, P1 ;  /* 0x0000000000ff7886 */ /* 0x000fe20000800000 */
[----:B------:R-:W-:Y:S01]  /*4d40*/  @!P1 R2UR UR4, R6 ;  /* 0x00000000060492ca */ /* 0x000fe200000e0000 */
[----:B-1-3--:R-:W-:Y:S01]  /*4d50*/  @!P1 IMAD.MOV.U32 R0, RZ, RZ, 0x2000 ;  /* 0x00002000ff009424 */ /* 0x00afe200078e00ff */
[----:B------:R-:W-:Y:S01]  /*4d60*/  UMOV UR8, 0x0 ;  /* 0x0000000000087882 */ /* 0x000fe20000000000 */
[----:B------:R-:W-:Y:S01]  /*4d70*/  UMOV UR9, 0x10000000 ;  /* 0x1000000000097882 */ /* 0x000fe20000000000 */
[----:B------:R-:W-:Y:S01]  /*4d80*/  @!UP0 UIADD3 UR32, UPT, UPT, UR21, 0x400, URZ ;  /* 0x0000040015208890 */ /* 0x000fe2000fffe0ff */
[----:B------:R-:W-:Y:S01]  /*4d90*/  @!P1 IADD3 R8, P0, PT, R16, 0x580, RZ ;  /* 0x0000058010089810 */ /* 0x000fe20007f1e0ff */
[----:B------:R-:W-:Y:S01]  /*4da0*/  VOTEU.ALL UP0, P1 ;  /* 0x0000000000ff7886 */ /* 0x000fe20000800000 */
[----:B------:R-:W-:Y:S03]  /*4db0*/  UPRMT UR6, UR52, 0x654, UR33 ;  /* 0x0000065434067896 */ /* 0x000fe60008000021 */
[----:B------:R-:W-:Y:S02]  /*4dc0*/  @!P1 IMAD.X R6, RZ, RZ, R17, P0 ;  /* 0x000000ffff069224 */ /* 0x000fe400000e0611 */
[----:B------:R-:W-:Y:S02]  /*4dd0*/  IMAD.U32 R10, RZ, RZ, UR5 ;  /* 0x00000005ff0a7e24 */ /* 0x000fe4000f8e00ff */
[----:B------:R-:W-:Y:S03]  /*4de0*/  IMAD.U32 R11, RZ, RZ, UR4 ;  /* 0x00000004ff0b7e24 */ /* 0x000fe6000f8e00ff */
[----:B------:R-:W-:Y:S02]  /*4df0*/  @!P1 R2UR UR4, R10 ;  /* 0x000000000a0492ca */ /* 0x000fe400000e0000 */
[----:B------:R-:W-:Y:S11]  /*4e00*/  @!P1 R2UR UR5, R11 ;  /* 0x000000000b0592ca */ /* 0x000ff600000e0000 */
[----:B------:R-:W-:Y:S02]  /*4e10*/  @!UPT UIADD3 URZ, UPT, UPT, URZ, URZ, URZ ;  /* 0x000000fffffff290 */ /* 0x000fe4000fffe0ff */
[----:B------:R1:W-:Y:S01]  /*4e20*/  @!UP0 UTMALDG.3D [UR32], [UR4], desc[UR8] ;  /* 0x00000820040085b4 */ /* 0x0003e20008011000 */
[----:B------:R1:W-:Y:S01]  /*4e30*/  @!P1 SYNCS.ARRIVE.TRANS64.RED.A0TR RZ, [UR21+0x20], R0 ;  /* 0x00002000ffff99a7 */ /* 0x0003e20008300415 */
[----:B------:R-:W-:Y:S01]  /*4e40*/  SYNCS.ARRIVE.TRANS64.RED.A1T0 RZ, [UR6], RZ ;  /* 0x000000ffffff79a7 */ /* 0x000fe20008100406 */
[----:B------:R-:W3:Y:S02]  /*4e50*/  SYNCS.PHASECHK.TRANS64.TRYWAIT P2, [UR21+0x48], R9 ;  /* 0x00004809ff0075a7 */ /* 0x000ee40008041115 */
[----:B-1-3--:R-:W-:Y:S05]  /*4e60*/  @!P2 BRA `(.L_x_84) ;  /* 0x000000500098a947 */ /* 0x00afea0003800000 */
.L_x_168:
[----:B------:R-:W-:Y:S01]  /*4e70*/  @!P1 R2UR UR5, R8 ;  /* 0x00000000080592ca */ /* 0x000fe200000e0000 */
[----:B------:R-:W-:Y:S01]  /*4e80*/  VOTEU.ALL UP0, P1 ;  /* 0x0000000000ff7886 */ /* 0x000fe20000800000 */
[----:B------:R-:W-:Y:S01]  /*4e90*/  @!P1 R2UR UR4, R6 ;  /* 0x00000000060492ca */ /* 0x000fe200000e0000 */
[----:B-1----:R-:W-:Y:S01]  /*4ea0*/  @!P1 IMAD.MOV.U32 R0, RZ, RZ, 0x2000 ;  /* 0x00002000ff009424 */ /* 0x002fe200078e00ff */
[----:B------:R-:W-:Y:S01]  /*4eb0*/  UMOV UR8, 0x0 ;  /* 0x0000000000087882 */ /* 0x000fe20000000000 */
[----:B------:R-:W-:Y:S01]  /*4ec0*/  UMOV UR9, 0x10000000 ;  /* 0x1000000000097882 */ /* 0x000fe20000000000 */
[----:B------:R-:W-:Y:S01]  /*4ed0*/  @!UP0 UIADD3 UR26, UPT, UPT, UR34, 0x40, URZ ;  /* 0x00000040221a8890 */ /* 0x000fe2000fffe0ff */
[----:B------:R-:W-:Y:S01]  /*4ee0*/  @!P1 IADD3 R8, P0, PT, R16, 0x580, RZ ;  /* 0x0000058010089810 */ /* 0x000fe20007f1e0ff */
[----:B------:R-:W-:Y:S01]  /*4ef0*/  @!UP0 UIADD3 UR24, UPT, UPT, UR21, 0x2400, URZ ;  /* 0x0000240015188890 */ /* 0x000fe2000fffe0ff */
[----:B------:R-:W-:Y:S01]  /*4f00*/  VOTEU.ALL UP0, P1 ;  /* 0x0000000000ff7886 */ /* 0x000fe20000800000 */
[----:B------:R-:W-:Y:S01]  /*4f10*/  UMOV UR27, UR35 ;  /* 0x00000023001b7c82 */ /* 0x000fe20008000000 */
[----:B------:R-:W-:Y:S02]  /*4f20*/  UMOV UR28, UR36 ;  /* 0x00000024001c7c82 */ /* 0x000fe40008000000 */
[----:B------:R-:W-:Y:S01]  /*4f30*/  IMAD.U32 R10, RZ, RZ, UR5 ;  /* 0x00000005ff0a7e24 */ /* 0x000fe2000f8e00ff */
[----:B------:R-:W-:Y:S01]  /*4f40*/  UPRMT UR6, UR52, 0x654, UR25 ;  /* 0x0000065434067896 */ /* 0x000fe20008000019 */
[----:B------:R-:W-:Y:S02]  /*4f50*/  IMAD.U32 R11, RZ, RZ, UR4 ;  /* 0x00000004ff0b7e24 */ /* 0x000fe4000f8e00ff */
[----:B------:R-:W-:Y:S01]  /*4f60*/  @!P1 IMAD.X R6, RZ, RZ, R17, P0 ;  /* 0x000000ffff069224 */ /* 0x000fe200000e0611 */
        /* <DEDUP_REMOVED lines=8> */
.L_x_170:
[----:B------:R-:W-:Y:S01]  /*4ff0*/  @!P1 R2UR UR5, R8 ;  /* 0x00000000080592ca */ /* 0x000fe200000e0000 */
[----:B------:R-:W-:Y:S01]  /*5000*/  VOTEU.ALL UP0, P1 ;  /* 0x0000000000ff7886 */ /* 0x000fe20000800000 */
[----:B------:R-:W-:Y:S01]  /*5010*/  @!P1 R2UR UR4, R6 ;  /* 0x00000000060492ca */ /* 0x000fe200000e0000 */
[----:B-1----:R-:W-:Y:S01]  /*5020*/  @!P1 IMAD.MOV.U32 R0, RZ, RZ, 0x2000 ;  /* 0x00002000ff009424 */ /* 0x002fe200078e00ff */
[----:B------:R-:W-:Y:S01]  /*5030*/  UMOV UR8, 0x0 ;  /* 0x0000000000087882 */ /* 0x000fe20000000000 */
[----:B------:R-:W-:Y:S01]  /*5040*/  UMOV UR9, 0x10000000 ;  /* 0x1000000000097882 */ /* 0x000fe20000000000 */
[----:B------:R-:W-:Y:S01]  /*5050*/  @!UP0 UIADD3 UR18, UPT, UPT, UR34, 0x80, URZ ;  /* 0x0000008022128890 */ /* 0x000fe2000fffe0ff */
[----:B------:R-:W-:Y:S01]  /*5060*/  VIADD R14, R14, 0x1 ;  /* 0x000000010e0e7836 */ /* 0x000fe20000000000 */
[----:B------:R-:W-:Y:S01]  /*5070*/  @!UP0 UIADD3 UR16, UPT, UPT, UR21, 0x4400, URZ ;  /* 0x0000440015108890 */ /* 0x000fe2000fffe0ff */
[----:B------:R-:W-:Y:S01]  /*5080*/  VOTEU.ALL UP0, P1 ;  /* 0x0000000000ff7886 */ /* 0x000fe20000800000 */
[----:B------:R-:W-:Y:S01]  /*5090*/  UMOV UR19, UR35 ;  /* 0x0000002300137c82 */ /* 0x000fe20008000000 */
[----:B------:R-:W-:Y:S02]  /*50a0*/  UMOV UR20, UR36 ;  /* 0x0000002400147c82 */ /* 0x000fe40008000000 */
[----:B------:R-:W-:Y:S01]  /*50b0*/  IMAD.U32 R10, RZ, RZ, UR5 ;  /* 0x00000005ff0a7e24 */ /* 0x000fe2000f8e00ff */
[----:B------:R-:W-:Y:S01]  /*50c0*/  UPRMT UR6, UR52, 0x654, UR17 ;  /* 0x0000065434067896 */ /* 0x000fe20008000011 */
        /* <DEDUP_REMOVED lines=9> */
.L_x_172:
[----:B------:R-:W-:Y:S01]  /*5160*/  @!P1 IADD3 R6, P0, PT, R16, 0x580, RZ ;  /* 0x0000058010069810 */ /* 0x000fe20007f1e0ff */
[----:B------:R-:W-:Y:S01]  /*5170*/  VOTEU.ALL UP0, P1 ;  /* 0x0000000000ff7886 */ /* 0x000fe20000800000 */
[----:B------:R-:W-:Y:S01]  /*5180*/  UMOV UR6, 0x0 ;  /* 0x0000000000067882 */ /* 0x000fe20000000000 */
[----:B------:R-:W-:Y:S01]  /*5190*/  UMOV UR7, 0x10000000 ;  /* 0x1000000000077882 */ /* 0x000fe20000000000 */
[----:B------:R-:W-:Y:S01]  /*51a0*/  @!P1 R2UR UR5, R6 ;  /* 0x00000000060592ca */ /* 0x000fe200000e0000 */
[----:B-1----:R-:W-:Y:S01]  /*51b0*/  @!P1 IMAD.X R0, RZ, RZ, R17, P0 ;  /* 0x000000ffff009224 */ /* 0x002fe200000e0611 */
[----:B------:R-:W-:Y:S01]  /*51c0*/  @!UP0 UIADD3 UR10, UPT, UPT, UR34, 0xc0, URZ ;  /* 0x000000c0220a8890 */ /* 0x000fe2000fffe0ff */
[----:B------:R-:W-:Y:S01]  /*51d0*/  R2UR UR16, R87 ;  /* 0x00000000571072ca */ /* 0x000fe200000e0000 */
[----:B------:R-:W-:Y:S01]  /*51e0*/  @!UP0 UIADD3 UR8, UPT, UPT, UR21, 0x6400, URZ ;  /* 0x0000640015088890 */ /* 0x000fe2000fffe0ff */
[----:B------:R-:W-:Y:S01]  /*51f0*/  ISETP.NE.AND P0, PT, R14, 0x2, PT ;  /* 0x000000020e00780c */ /* 0x000fe20003f05270 */
[----:B------:R-:W-:Y:S01]  /*5200*/  @!UP0 UIADD3 UR9, UPT, UPT, UR21, 0x38, URZ ;  /* 0x0000003815098890 */ /* 0x000fe2000fffe0ff */
[----:B------:R-:W-:Y:S01]  /*5210*/  @!P1 R2UR UR4, R0 ;  /* 0x00000000000492ca */ /* 0x000fe200000e0000 */
[----:B------:R-:W-:Y:S01]  /*5220*/  VOTEU.ALL UP0, P1 ;  /* 0x0000000000ff7886 */ /* 0x000fe20000800000 */
[----:B------:R-:W-:Y:S01]  /*5230*/  UMOV UR11, UR35 ;  /* 0x00000023000b7c82 */ /* 0x000fe20008000000 */
[----:B------:R-:W-:Y:S01]  /*5240*/  UMOV UR12, UR36 ;  /* 0x00000024000c7c82 */ /* 0x000fe20008000000 */
[----:B------:R-:W-:Y:S01]  /*5250*/  SEL R0, RZ, 0x1, P0 ;  /* 0x00000001ff007807 */ /* 0x000fe20000000000 */
[----:B------:R-:W-:Y:S01]  /*5260*/  UIADD3 UR20, UPT, UPT, UR13, UR63, URZ ;  /* 0x0000003f0d147290 */ /* 0x000fe2000fffe0ff */
[----:B------:R-:W-:Y:S01]  /*5270*/  IMAD.U32 R8, RZ, RZ, UR5 ;  /* 0x00000005ff087e24 */ /* 0x000fe2000f8e00ff */
[----:B------:R-:W-:Y:S01]  /*5280*/  LOP3.LUT R15, R15, 0x1, RZ, 0x3c, !PT ;  /* 0x000000010f0f7812 */ /* 0x000fe200078e3cff */
[----:B------:R-:W-:Y:S01]  /*5290*/  UPLOP3.LUT UP3, UPT, UPT, UPT, UPT, 0x80, 0x8 ;  /* 0x000000000008789c */ /* 0x000fe20003f6f070 */
[----:B------:R-:W-:Y:S01]  /*52a0*/  LOP3.LUT R13, R13, R0, RZ, 0x3c, !PT ;  /* 0x000000000d0d7212 */ /* 0x000fe200078e3cff */
[----:B------:R-:W-:Y:S01]  /*52b0*/  UIADD3 UR16, UPT, UPT, UR14, UR16, URZ ;  /* 0x000000100e107290 */ /* 0x000fe2000fffe0ff */
[----:B------:R-:W-:Y:S01]  /*52c0*/  SEL R14, R14, RZ, P0 ;  /* 0x000000ff0e0e7207 */ /* 0x000fe20000000000 */
[----:B------:R-:W-:Y:S01]  /*52d0*/  UMOV UR36, UR29 ;  /* 0x0000001d00247c82 */ /* 0x000fe20008000000 */
[----:B------:R-:W-:Y:S01]  /*52e0*/  IMAD.U32 R9, RZ, RZ, UR4 ;  /* 0x00000004ff097e24 */ /* 0x000fe2000f8e00ff */
[----:B------:R-:W-:Y:S04]  /*52f0*/  @!P1 R2UR UR4, R8 ;  /* 0x00000000080492ca */ /* 0x000fe800000e0000 */
[----:B------:R-:W-:Y:S11]  /*5300*/  @!P1 R2UR UR5, R9 ;  /* 0x00000000090592ca */ /* 0x000ff600000e0000 */
[----:B------:R-:W-:Y:S02]  /*5310*/  @!UPT UIADD3 URZ, UPT, UPT, URZ, URZ, URZ ;  /* 0x000000fffffff290 */ /* 0x000fe4000fffe0ff */
[----:B------:R3:W-:Y:S01]  /*5320*/  @!UP0 UTMALDG.3D [UR8], [UR4], desc[UR6] ;  /* 0x00000608040085b4 */ /* 0x0007e20008011000 */
[----:B------:R3:W-:Y:S01]  /*5330*/  @!P1 SYNCS.ARRIVE.TRANS64.RED.A0TR RZ, [UR21+0x38], R7 ;  /* 0x00003807ffff99a7 */ /* 0x0007e20008300415 */
[----:B------:R-:W-:Y:S01]  /*5340*/  SYNCS.ARRIVE.TRANS64.RED.A1T0 RZ, [UR37], RZ ;  /* 0x000000ffffff79a7 */ /* 0x000fe20008100425 */
[----:B------:R-:W-:Y:S05]  /*5350*/  BRA.U UP1, `(.L_x_87) ;  /* 0xfffffff101687547 */ /* 0x000fea000b83ffff */
[----:B------:R-:W-:-:S04]  /*5360*/  SHF.L.U32 R3, R15, 0x1f, RZ ;  /* 0x0000001f0f037819 */ /* 0x000fc800000006ff */
[----:B------:R-:W1:Y:S02]  /*5370*/  SYNCS.PHASECHK.TRANS64.TRYWAIT P0, [UR21+0x40], R3 ;  /* 0x00004003ff0075a7 */ /* 0x000e640008001115 */
[----:B-1----:R-:W-:Y:S05]  /*5380*/  @!P0 BRA `(.L_x_88) ;  /* 0x0000004c00988947 */ /* 0x002fea0003800000 */
.L_x_174:
[----:B------:R-:W4:Y:S02]  /*5390*/  SYNCS.PHASECHK.TRANS64.TRYWAIT P0, [UR21+0x48], R3 ;  /* 0x00004803ff0075a7 */ /* 0x000f240008001115 */
[----:B----4-:R-:W-:Y:S05]  /*53a0*/  @!P0 BRA `(.L_x_89) ;  /* 0x0000004c00a88947 */ /* 0x010fea0003800000 */
.L_x_176:
[----:B------:R-:W4:Y:S02]  /*53b0*/  SYNCS.PHASECHK.TRANS64.TRYWAIT P0, [UR21+0x50], R3 ;  /* 0x00005003ff0075a7 */ /* 0x000f240008001115 */
[----:B----4-:R-:W-:Y:S05]  /*53c0*/  @!P0 BRA `(.L_x_90) ;  /* 0x0000004c00b88947 */ /* 0x010fea0003800000 */
.L_x_178:
[----:B-1----:R-:W-:-:S07]  /*53d0*/  MOV R0, UR21 ;  /* 0x0000001500007c02 */ /* 0x002fce0008000f00 */
.L_x_91:
[----:B-1----:R-:W-:-:S04]  /*53e0*/  SHF.L.U32 R3, R15, 0x1f, RZ ;  /* 0x0000001f0f037819 */ /* 0x002fc800000006ff */
[----:B------:R1:W4:Y:S03]  /*53f0*/  SYNCS.PHASECHK.TRANS64.TRYWAIT P0, [R0+URZ+0x58], R3 ;  /* 0x00005803000075a7 */ /* 0x00032600080011ff */
[----:B----4-:R-:W-:Y:S05]  /*5400*/  @!P0 NANOSLEEP.SYNCS 0x989680 ;  /* 0x009896800000895d */ /* 0x010fea0003900000 */
[----:B------:R-:W4:Y:S02]  /*5410*/  @!P0 SYNCS.PHASECHK.TRANS64 P0, [R0+URZ+0x58], R3 ;  /* 0x00005803000085a7 */ /* 0x000f2400080010ff */
[----:B--234-:R-:W-:Y:S05]  /*5420*/  @P0 EXIT ;  /* 0x000000000000094d */ /* 0x01cfea0003800000 */
[----:B------:R-:W-:Y:S05]  /*5430*/  BRA `(.L_x_91) ;  /* 0xfffffffc00e87947 */ /* 0x000fea000383ffff */
.L_x_76:
[----:B------:R-:W-:-:S06]  /*5440*/  UISETP.GE.AND UP0, UPT, UR17, 0x4, UPT ;  /* 0x000000041100788c */ /* 0x000fcc000bf06270 */
[----:B------:R-:W-:-:S13]  /*5450*/  PLOP3.LUT P0, PT, PT, PT, UP0, 0x80, 0x8 ;  /* 0x000000000008781c */ /* 0x000fda0003f0f008 */
[----:B-1----:R-:W-:Y:S05]  /*5460*/  @!P0 EXIT ;  /* 0x000000000000894d */ /* 0x002fea0003800000 */
[----:B------:R-:W-:Y:S01]  /*5470*/  BAR.SYNC.DEFER_BLOCKING 0x6, 0xa0 ;  /* 0x0182800000007b1d */ /* 0x000fe20000010000 */
[C---:B------:R-:W-:Y:S01]  /*5480*/  IMAD.SHL.U32 R7, R96.reuse, 0x40, RZ ;  /* 0x0000004060077824 */ /* 0x040fe200078e00ff */
[C---:B------:R-:W-:Y:S01]  /*5490*/  R2P PR, R96.reuse, 0x6 ;  /* 0x0000000660007804 */ /* 0x040fe20000000000 */
[C---:B------:R-:W-:Y:S01]  /*54a0*/  IMAD.SHL.U32 R4, R96.reuse, 0x8, RZ ;  /* 0x0000000860047824 */ /* 0x040fe200078e00ff */
[----:B------:R-:W-:Y:S01]  /*54b0*/  CS2R R90, SRZ ;  /* 0x00000000005a7805 */ /* 0x000fe2000001ff00 */
[C---:B------:R-:W-:Y:S01]  /*54c0*/  IMAD.U32 R37, R96.reuse, 0x10000, RZ ;  /* 0x0001000060257824 */ /* 0x040fe200078e00ff */
[----:B------:R-:W-:Y:S02]  /*54d0*/  UMOV UR44, 0x400 ;  /* 0x00000400002c7882 */ /* 0x000fe40000000000 */
[----:B------:R-:W1:Y:S01]  /*54e0*/  LDC.64 R80, c[0x0][0x888] ;  /* 0x00022200ff507b82 */ /* 0x000e620000000a00 */
[----:B------:R-:W-:Y:S01]  /*54f0*/  ULEA UR44, UR52, UR44, 0x18 ;  /* 0x0000002c342c7291 */ /* 0x000fe2000f8ec0ff */
[C---:B------:R-:W-:Y:S01]  /*5500*/  LOP3.LUT R5, R7.reuse, 0x1c0, RZ, 0xc0, !PT ;  /* 0x000001c007057812 */ /* 0x040fe200078ec0ff */
[----:B------:R-:W-:Y:S01]  /*5510*/  IMAD.SHL.U32 R84, R96, 0x20, RZ ;  /* 0x0000002060547824 */ /* 0x000fe200078e00ff */
[----:B------:R-:W-:Y:S01]  /*5520*/  LOP3.LUT R7, R7, 0x200, RZ, 0xc0, !PT ;  /* 0x0000020007077812 */ /* 0x000fe200078ec0ff */
[----:B------:R-:W-:Y:S01]  /*5530*/  IMAD.MOV.U32 R94, RZ, RZ, 0x20 ;  /* 0x00000020ff5e7424 */ /* 0x000fe200078e00ff */
[----:B------:R-:W-:Y:S01]  /*5540*/  LOP3.LUT R4, R5, 0x38, R4, 0xf8, !PT ;  /* 0x0000003805047812 */ /* 0x000fe200078ef804 */
[----:B------:R-:W-:Y:S01]  /*5550*/  UIADD3 UR4, UPT, UPT, UR44, 0x400, URZ ;  /* 0x000004002c047890 */ /* 0x000fe2000fffe0ff */
[----:B------:R-:W2:Y:S01]  /*5560*/  LDC.64 R82, c[0x0][0x890] ;  /* 0x00022400ff527b82 */ /* 0x000ea20000000a00 */
[----:B------:R-:W-:Y:S01]  /*5570*/  SHF.R.U32.HI R5, RZ, 0x1, R96 ;  /* 0x00000001ff057819 */ /* 0x000fe20000011660 */
[----:B------:R-:W-:Y:S01]  /*5580*/  IMAD.MOV.U32 R93, RZ, RZ, 0x1 ;  /* 0x00000001ff5d7424 */ /* 0x000fe200078e00ff */
[----:B------:R-:W-:Y:S01]  /*5590*/  LOP3.LUT R37, R37, 0x600000, RZ, 0xc0, !PT ;  /* 0x0060000025257812 */ /* 0x000fe200078ec0ff */
[----:B------:R-:W-:Y:S01]  /*55a0*/  IMAD.MOV.U32 R36, RZ, RZ, RZ ;  /* 0x000000ffff247224 */ /* 0x000fe200078e00ff */
[----:B------:R-:W-:Y:S01]  /*55b0*/  LOP3.LUT R84, R7, 0xc00, R84, 0xf8, !PT ;  /* 0x00000c0007547812 */ /* 0x000fe200078ef854 */
[----:B------:R-:W-:Y:S01]  /*55c0*/  IMAD.MOV.U32 R92, RZ, RZ, RZ ;  /* 0x000000ffff5c7224 */ /* 0x000fe200078e00ff */
[----:B------:R-:W-:Y:S01]  /*55d0*/  LOP3.LUT R5, R4, 0x8, R5, 0x78, !PT ;  /* 0x0000000804057812 */ /* 0x000fe200078e7805 */
[----:B------:R-:W3:Y:S01]  /*55e0*/  LDC.64 R78, c[0x0][0x8b0] ;  /* 0x00022c00ff4e7b82 */ /* 0x000ee20000000a00 */
[----:B------:R-:W4:Y:S01]  /*55f0*/  LDS R0, [UR44+0x120] ;  /* 0x0001202cff007984 */ /* 0x000f220008000800 */
[----:B------:R-:W-:Y:S01]  /*5600*/  SEL R95, R94, 0xffffffe0, !P2 ;  /* 0xffffffe05e5f7807 */ /* 0x000fe20005000000 */
[----:B------:R-:W-:Y:S01]  /*5610*/  IMAD.U32 R88, RZ, RZ, UR4 ;  /* 0x00000004ff587e24 */ /* 0x000fe2000f8e00ff */
[----:B------:R-:W-:Y:S01]  /*5620*/  LOP3.LUT R84, R84, R5, RZ, 0xfc, !PT ;  /* 0x0000000554547212 */ /* 0x000fe200078efcff */
[----:B------:R-:W1:Y:S01]  /*5630*/  LDCU UR60, c[0x0][0x370] ;  /* 0x00006e00ff3c77ac */ /* 0x000e620008000800 */
[----:B------:R-:W-:-:S02]  /*5640*/  LOP3.LUT R96, R96, 0x60, RZ, 0xc0, !PT ;  /* 0x0000006060607812 */ /* 0x000fc400078ec0ff */
[----:B------:R-:W1:Y:S01]  /*5650*/  LDC.64 R76, c[0x0][0x8a8] ;  /* 0x00022a00ff4c7b82 */ /* 0x000e620000000a00 */
[----:B------:R-:W-:Y:S01]  /*5660*/  SEL R94, R94, 0xffffffe0, !P1 ;  /* 0xffffffe05e5e7807 */ /* 0x000fe20004800000 */
[----:B------:R-:W1:Y:S01]  /*5670*/  LDCU UR43, c[0x0][0xb0c] ;  /* 0x00016180ff2b77ac */ /* 0x000e620008000800 */
[----:B------:R-:W1:Y:S01]  /*5680*/  LDCU UR39, c[0x0][0xb30] ;  /* 0x00016600ff2777ac */ /* 0x000e620008000800 */
[----:B------:R-:W1:Y:S01]  /*5690*/  LDCU.64 UR54, c[0x0][0x888] ;  /* 0x00011100ff3677ac */ /* 0x000e620008000a00 */
[----:B------:R-:W1:Y:S01]  /*56a0*/  LDCU.64 UR40, c[0x0][0xb28] ;  /* 0x00016500ff2877ac */ /* 0x000e620008000a00 */
[----:B------:R-:W1:Y:S01]  /*56b0*/  LDCU.128 UR56, c[0x0][0xb10] ;  /* 0x00016200ff3877ac */ /* 0x000e620008000c00 */
[----:B------:R-:W1:Y:S01]  /*56c0*/  LDCU UR53, c[0x0][0x374] ;  /* 0x00006e80ff3577ac */ /* 0x000e620008000800 */
[----:B------:R-:W-:Y:S01]  /*56d0*/  UMOV UR47, URZ ;  /* 0x000000ff002f7c82 */ /* 0x000fe20008000000 */
[----:B------:R-:W-:Y:S01]  /*56e0*/  UMOV UR46, URZ ;  /* 0x000000ff002e7c82 */ /* 0x000fe20008000000 */
[----:B--2-4-:R-:W-:-:S07]  /*56f0*/  IMAD.IADD R37, R0, 0x1, R37 ;  /* 0x0000000100257824 */ /* 0x014fce00078e0225 */
.L_x_135:
[C---:B------:R-:W-:Y:S02]  /*5700*/  LEA R3, R90.reuse, UR44, 0x3 ;  /* 0x0000002c5a037c11 */ /* 0x040fe4000f8e18ff */
[----:B------:R-:W-:Y:S02]  /*5710*/  SHF.L.U32 R0, R91, 0x1f, RZ ;  /* 0x0000001f5b007819 */ /* 0x000fe400000006ff */
[----:B------:R-:W-:Y:S02]  /*5720*/  LEA R5, R90, UR44, 0x4 ;  /* 0x0000002c5a057c11 */ /* 0x000fe4000f8e20ff */
[----:B------:R-:W2:Y:S02]  /*5730*/  SYNCS.PHASECHK.TRANS64.TRYWAIT P0, [R3+URZ+0x70], R0 ;  /* 0x00007000030075a7 */ /* 0x000ea400080011ff */
[----:B-12---:R-:W-:Y:S05]  /*5740*/  @!P0 BRA `(.L_x_92) ;  /* 0x0000004800f08947 */ /* 0x006fea0003800000 */
.L_x_179:
        /* <DEDUP_REMOVED lines=8> */
[----:B----4-:R-:W-:Y:S11]  /*57d0*/  LOP3.LUT P0, RZ, R6, 0x1, RZ, 0xc0, !PT ;  /* 0x0000000106ff7812 */ /* 0x010ff6000780c0ff */
[----:B------:R-:W-:Y:S02]  /*57e0*/  @!UPT UIADD3 URZ, UPT, UPT, URZ, URZ, URZ ;  /* 0x000000fffffff290 */ /* 0x000fe4000fffe0ff */
[----:B-1----:R-:W-:Y:S01]  /*57f0*/  VOTEU.ANY UP1, P0 ;  /* 0x0000000000ff7886 */ /* 0x002fe20000020100 */
[----:B------:R-:W-:Y:S01]  /*5800*/  PLOP3.LUT P0, PT, PT, PT, UP1, 0x80, 0x8 ;  /* 0x000000000008781c */ /* 0x000fe20003f0f018 */
[----:B------:R-:W-:Y:S11]  /*5810*/  UP2UR UR62, UPR, URZ, 0x2 ;  /* 0x00000002ff3e7883 */ /* 0x000ff60008000000 */
[----:B------:R-:W-:Y:S01]  /*5820*/  @!UPT UIADD3 URZ, UPT, UPT, URZ, URZ, URZ ;  /* 0x000000fffffff290 */ /* 0x000fe2000fffe0ff */
[----:B--2---:R-:W-:Y:S02]  /*5830*/  @P0 SHF.R.U32.HI R0, RZ, 0x10, R5 ;  /* 0x00000010ff000819 */ /* 0x004fe40000011605 */
        /* <DEDUP_REMOVED lines=12> */
[----:B------:R-:W2:Y:S01]  /*5900*/  LDCU UR12, c[0x0][0xb20] ;  /* 0x00016400ff0c77ac */ /* 0x000ea20008000800 */
[----:B------:R-:W-:Y:S02]  /*5910*/  UIMAD.WIDE.U32 UR4, UR53, UR59, URZ ;  /* 0x0000003b350472a5 */ /* 0x000fe4000f8e00ff */
[----:B------:R-:W-:Y:S02]  /*5920*/  UIMAD.WIDE.U32 UR6, UR60, UR56, URZ ;  /* 0x000000383c0672a5 */ /* 0x000fe4000f8e00ff */
[----:B------:R-:W-:Y:S02]  /*5930*/  UISETP.NE.AND UP0, UPT, UR58, 0x1, UPT ;  /* 0x000000013a00788c */ /* 0x000fe4000bf05270 */
[----:B------:R-:W-:Y:S02]  /*5940*/  UIMAD.WIDE.U32 UR8, UR37, UR59, URZ ;  /* 0x0000003b250872a5 */ /* 0x000fe4000f8e00ff */
[----:B------:R-:W-:Y:S02]  /*5950*/  UIMAD.WIDE.U32 UR10, UR38, UR56, URZ ;  /* 0x00000038260a72a5 */ /* 0x000fe4000f8e00ff */
[----:B------:R-:W-:Y:S02]  /*5960*/  UISETP.NE.AND UP1, UPT, UR43, 0x1, UPT ;  /* 0x000000012b00788c */ /* 0x000fe4000bf25270 */
[----:B------:R-:W-:Y:S01]  /*5970*/  UISETP.NE.AND UP2, UPT, UR42, 0x1, UPT ;  /* 0x000000012a00788c */ /* 0x000fe2000bf45270 */
[----:B------:R-:W-:Y:S02]  /*5980*/  UMOV UR4, UR5 ;  /* 0x0000000500047c82 */ /* 0x000fe40008000000 */
[----:B--2---:R-:W-:Y:S03]  /*5990*/  USHF.R.U32.HI UR5, URZ, UR12, UR4 ;  /* 0x0000000cff057299 */ /* 0x004fe60008011604 */
[----:B------:R-:W-:Y:S02]  /*59a0*/  UMOV UR4, UR7 ;  /* 0x0000000700047c82 */ /* 0x000fe40008000000 */
[----:B------:R-:W-:Y:S02]  /*59b0*/  USHF.R.U32.HI UR7, URZ, UR57, UR4 ;  /* 0x00000039ff077299 */ /* 0x000fe40008011604 */
[----:B------:R-:W-:Y:S02]  /*59c0*/  USEL UR4, UR53, UR5, !UP0 ;  /* 0x0000000535047287 */ /* 0x000fe4000c000000 */
[----:B------:R-:W-:Y:S01]  /*59d0*/  USEL UR7, UR60, UR7, !UP1 ;  /* 0x000000073c077287 */ /* 0x000fe2000c800000 */
[----:B------:R-:W-:Y:S01]  /*59e0*/  UMOV UR5, UR9 ;  /* 0x0000000900057c82 */ /* 0x000fe20008000000 */
[----:B------:R-:W-:Y:S02]  /*59f0*/  UIMAD.WIDE.U32 UR8, UR4, UR40, URZ ;  /* 0x00000028040872a5 */ /* 0x000fe4000f8e00ff */
[----:B------:R-:W-:Y:S03]  /*5a00*/  USHF.R.U32.HI UR6, URZ, UR12, UR5 ;  /* 0x0000000cff067299 */ /* 0x000fe60008011605 */
[----:B------:R-:W-:Y:S01]  /*5a10*/  UMOV UR5, UR11 ;  /* 0x0000000b00057c82 */ /* 0x000fe20008000000 */
[----:B------:R-:W-:Y:S02]  /*5a20*/  UIMAD.WIDE.U32 UR10, UR7, UR40, URZ ;  /* 0x00000028070a72a5 */ /* 0x000fe4000f8e00ff */
[----:B------:R-:W-:Y:S02]  /*5a30*/  USHF.R.U32.HI UR12, URZ, UR57, UR5 ;  /* 0x00000039ff0c7299 */ /* 0x000fe40008011605 */
[----:B------:R-:W-:Y:S01]  /*5a40*/  USEL UR6, UR37, UR6, !UP0 ;  /* 0x0000000625067287 */ /* 0x000fe2000c000000 */
[----:B------:R-:W-:Y:S02]  /*5a50*/  UMOV UR5, UR9 ;  /* 0x0000000900057c82 */ /* 0x000fe40008000000 */
[----:B------:R-:W-:Y:S01]  /*5a60*/  UMOV UR10, UR11 ;  /* 0x0000000b000a7c82 */ /* 0x000fe20008000000 */
[----:B------:R-:W-:Y:S02]  /*5a70*/  @UP2 USHF.R.U32.HI UR4, URZ, UR41, UR5 ;  /* 0x00000029ff042299 */ /* 0x000fe40008011605 */
[----:B------:R-:W-:Y:S02]  /*5a80*/  @UP2 USHF.R.U32.HI UR7, URZ, UR41, UR10 ;  /* 0x00000029ff072299 */ /* 0x000fe4000801160a */
[----:B------:R-:W-:Y:S02]  /*5a90*/  UIMAD UR4, UR42, UR4, URZ ;  /* 0x000000042a0472a4 */ /* 0x000fe4000f8e02ff */
        /* <DEDUP_REMOVED lines=8> */
[----:B------:R-:W-:Y:S02]  /*5b20*/  USEL UR11, UR6, UR4, !UP2 ;  /* 0x00000004060b7287 */ /* 0x000fe4000d000000 */
[----:B------:R-:W-:Y:S02]  /*5b30*/  UIADD3 UR8, UPT, UPT, -UR5, URZ, URZ ;  /* 0x000000ff05087290 */ /* 0x000fe4000fffe1ff */
[----:B------:R-:W-:Y:S01]  /*5b40*/  UIADD3 UR10, UPT, UPT, -UR11, URZ, URZ ;  /* 0x000000ff0b0a7290 */ /* 0x000fe2000fffe1ff */
[----:B------:R-:W-:Y:S01]  /*5b50*/  @!UP0 UMOV UR4, UR9 ;  /* 0x0000000900048c82 */ /* 0x000fe20008000000 */
[----:B------:R-:W-:Y:S02]  /*5b60*/  UIADD3 UR9, UPT, UPT, -UR6, URZ, URZ ;  /* 0x000000ff06097290 */ /* 0x000fe4000fffe1ff */
[----:B------:R-:W-:Y:S02]  /*5b70*/  @!UP0 USHF.R.U32.HI UR4, URZ, UR41, UR4 ;  /* 0x00000029ff048299 */ /* 0x000fe40008011604 */
[----:B------:R-:W-:Y:S02]  /*5b80*/  UIMAD UR10, UR42, UR10, UR6 ;  /* 0x0000000a2a0a72a4 */ /* 0x000fe4000f8e0206 */
[----:B------:R-:W-:Y:S04]  /*5b90*/  @!UP0 USEL UR4, UR5, UR4, !UP2 ;  /* 0x0000000405048287 */ /* 0x000fe8000d000000 */
[----:B------:R-:W-:Y:S02]  /*5ba0*/  @!UP0 UIMAD UR10, UR7, UR10, UR4 ;  /* 0x0000000a070a82a4 */ /* 0x000fe4000f8e0204 */
[----:B------:R-:W-:Y:S02]  /*5bb0*/  @!UP0 UIADD3 UR11, UPT, UPT, UR11, -UR4, URZ ;  /* 0x800000040b0b8290 */ /* 0x000fe4000fffe0ff */
[----:B------:R-:W-:Y:S02]  /*5bc0*/  UIMAD UR7, UR43, UR8, UR38 ;  /* 0x000000082b0772a4 */ /* 0x000fe4000f8e0226 */
[----:B------:R-:W-:Y:S02]  /*5bd0*/  @!UP0 UIMAD UR6, UR11, UR42, UR5 ;  /* 0x0000002a0b0682a4 */ /* 0x000fe4000f8e0205 */
[----:B------:R-:W-:Y:S01]  /*5be0*/  UIMAD UR4, UR58, UR9, UR37 ;  /* 0x000000093a0472a4 */ /* 0x000fe2000f8e0225 */
[----:B------:R-:W-:Y:S02]  /*5bf0*/  @!UP0 UMOV UR5, UR10 ;  /* 0x0000000a00058c82 */ /* 0x000fe40008000000 */
[----:B------:R-:W-:Y:S02]  /*5c00*/  UIMAD UR38, UR5, UR43, UR7 ;  /* 0x0000002b052672a4 */ /* 0x000fe4000f8e0207 */
[----:B------:R-:W-:Y:S11]  /*5c10*/  UIMAD UR37, UR6, UR58, UR4 ;  /* 0x0000003a062572a4 */ /* 0x000ff6000f8e0204 */
[----:B------:R-:W-:Y:S01]  /*5c20*/  @!UPT UIADD3 URZ, UPT, UPT, URZ, URZ, URZ ;  /* 0x000000fffffff290 */ /* 0x000fe2000fffe0ff */
.L_x_93:
[----:B------:R-:W-:Y:S01]  /*5c30*/  UISETP.NE.AND UP0, UPT, UR39, 0x1, UPT ;  /* 0x000000012700788c */ /* 0x000fe2000bf05270 */
[----:B------:R-:W-:Y:S01]  /*5c40*/  LOP3.LUT P0, RZ, R88, 0x3f0, RZ, 0xc0, !PT ;  /* 0x000003f058ff7812 */ /* 0x000fe2000780c0ff */
[----:B------:R-:W-:Y:S01]  /*5c50*/  USHF.L.U32 UR50, UR16, 0x6, URZ ;  /* 0x0000000610327899 */ /* 0x000fe200080006ff */
[----:B------:R-:W-:Y:S01]  /*5c60*/  BSSY.RECONVERGENT B6, `(.L_x_94) ;  /* 0x0000034000067945 */ /* 0x000fe20003800200 */
[----:B------:R-:W-:Y:S01]  /*5c70*/  USHF.L.U32 UR49, UR20, 0x8, URZ ;  /* 0x0000000814317899 */ /* 0x000fe200080006ff */
[----:B------:R-:W-:Y:S06]  /*5c80*/  IADD3 R90, PT, PT, R90, 0x1, RZ ;  /* 0x000000015a5a7810 */ /* 0x000fec0007ffe0ff */
[----:B------:R-:W2:Y:S01]  /*5c90*/  @!UP0 LDCU.128 UR12, c[0x0][0xb10] ;  /* 0x00016200ff0c87ac */ /* 0x000ea20008000c00 */
[----:B------:R-:W4:Y:S01]  /*5ca0*/  @!UP0 LDCU UR5, c[0x0][0xb0c] ;  /* 0x00016180ff0587ac */ /* 0x000f220008000800 */
[----:B------:R-:W3:Y:S01]  /*5cb0*/  @!UP0 LDCU UR10, c[0x0][0xb20] ;  /* 0x00016400ff0a87ac */ /* 0x000ee20008000800 */
[----:B--2---:R-:W-:Y:S02]  /*5cc0*/  UIMAD.WIDE.U32 UR8, UR38, UR12, URZ ;  /* 0x0000000c260872a5 */ /* 0x004fe4000f8e00ff */
[----:B------:R-:W-:Y:S02]  /*5cd0*/  UIMAD.WIDE.U32 UR6, UR37, UR15, URZ ;  /* 0x0000000f250672a5 */ /* 0x000fe4000f8e00ff */
[----:B------:R-:W-:Y:S03]  /*5ce0*/  @!UP0 UISETP.NE.AND UP1, UPT, UR14, 0x1, UPT ;  /* 0x000000010e00888c */ /* 0x000fe6000bf25270 */
[----:B------:R-:W-:Y:S01]  /*5cf0*/  @!UP0 UMOV UR4, UR9 ;  /* 0x0000000900048c82 */ /* 0x000fe20008000000 */
[----:B----4-:R-:W-:Y:S02]  /*5d00*/  @!UP0 UISETP.NE.AND UP2, UPT, UR5, 0x1, UPT ;  /* 0x000000010500888c */ /* 0x010fe4000bf45270 */
[----:B------:R-:W-:Y:S01]  /*5d10*/  @!UP0 USHF.R.U32.HI UR4, URZ, UR13, UR4 ;  /* 0x0000000dff048299 */ /* 0x000fe20008011604 */
[----:B------:R-:W-:Y:S02]  /*5d20*/  @!UP0 UMOV UR6, UR7 ;  /* 0x0000000700068c82 */ /* 0x000fe40008000000 */
[----:B---3--:R-:W-:Y:S02]  /*5d30*/  @!UP0 USHF.R.U32.HI UR6, URZ, UR10, UR6 ;  /* 0x0000000aff068299 */ /* 0x008fe40008011606 */
[----:B------:R-:W-:Y:S02]  /*5d40*/  @!UP0 USEL UR7, UR38, UR4, !UP2 ;  /* 0x0000000426078287 */ /* 0x000fe4000d000000 */
[----:B------:R-:W-:Y:S04]  /*5d50*/  @!UP0 USEL UR6, UR37, UR6, !UP1 ;  /* 0x0000000625068287 */ /* 0x000fe8000c800000 */
[----:B------:R-:W-:Y:S02]  /*5d60*/  @!UP0 UIADD3 UR4, UPT, UPT, -UR7, UR6, URZ ;  /* 0x0000000607048290 */ /* 0x000fe4000fffe1ff */
[----:B------:R-:W-:Y:S02]  /*5d70*/  @!UP0 UIADD3 UR6, UPT, UPT, UR7, -UR6, URZ ;  /* 0x8000000607068290 */ /* 0x000fe4000fffe0ff */
[----:B------:R-:W-:Y:S02]  /*5d80*/  @!UP0 UIMAD UR38, UR4, UR5, UR38 ;  /* 0x00000005042682a4 */ /* 0x000fe4000f8e0226 */
[----:B------:R-:W-:Y:S01]  /*5d90*/  @!UP0 UIMAD UR37, UR6, UR14, UR37 ;  /* 0x0000000e062582a4 */ /* 0x000fe2000f8e0225 */
[----:B------:R-:W-:Y:S11]  /*5da0*/  @!P0 BRA `(.L_x_95) ;  /* 0x00000000007c8947 */ /* 0x000ff60003800000 */
[----:B------:R-:W2:Y:S01]  /*5db0*/  LDCU.64 UR8, c[0x4][0x80] ;  /* 0x01001000ff0877ac */ /* 0x000ea20008000a00 */
[----:B------:R-:W-:Y:S01]  /*5dc0*/  MOV R2, 0x0 ;  /* 0x0000000000027802 */ /* 0x000fe20000000f00 */
[----:B------:R-:W-:Y:S02]  /*5dd0*/  HFMA2 R12, -RZ, RZ, 0, 5.9604644775390625e-08 ;  /* 0x00000001ff0c7431 */ /* 0x000fe400000001ff */
[----:B------:R-:W-:Y:S01]  /*5de0*/  IMAD.MOV.U32 R8, RZ, RZ, 0x70 ;  /* 0x00000070ff087424 */ /* 0x000fe200078e00ff */
[----:B------:R3:W4:Y:S01]  /*5df0*/  LDC.64 R14, c[0x4][R2] ;  /* 0x01000000020e7b82 */ /* 0x0007220000000a00 */
[----:B------:R-:W1:Y:S01]  /*5e00*/  LDCU.64 UR6, c[0x4][0x88] ;  /* 0x01001100ff0677ac */ /* 0x000e620008000a00 */
[----:B------:R-:W-:Y:S01]  /*5e10*/  IMAD.MOV.U32 R13, RZ, RZ, RZ ;  /* 0x000000ffff0d7224 */ /* 0x000fe200078e00ff */
[----:B------:R-:W1:Y:S01]  /*5e20*/  LDCU.64 UR4, c[0x4][0x8] ;  /* 0x01000100ff0477ac */ /* 0x000e620008000a00 */
[----:B--2---:R-:W-:Y:S01]  /*5e30*/  MOV R5, UR9 ;  /* 0x0000000900057c02 */ /* 0x004fe20008000f00 */
[----:B------:R-:W-:Y:S01]  /*5e40*/  IMAD.U32 R4, RZ, RZ, UR8 ;  /* 0x00000008ff047e24 */ /* 0x000fe2000f8e00ff */
[----:B-1----:R-:W-:Y:S01]  /*5e50*/  MOV R7, UR7 ;  /* 0x0000000700077c02 */ /* 0x002fe20008000f00 */
[----:B------:R-:W-:Y:S01]  /*5e60*/  IMAD.U32 R6, RZ, RZ, UR6 ;  /* 0x00000006ff067e24 */ /* 0x000fe2000f8e00ff */
[----:B------:R-:W-:Y:S01]  /*5e70*/  MOV R11, UR5 ;  /* 0x00000005000b7c02 */ /* 0x000fe20008000f00 */
[----:B------:R-:W-:Y:S02]  /*5e80*/  IMAD.U32 R10, RZ, RZ, UR4 ;  /* 0x00000004ff0a7e24 */ /* 0x000fe4000f8e00ff */
[----:B------:R-:W-:Y:S07]  /*5e90*/  LEPC R20, `(.L_x_96) ;  /* 0x000000001014794e */ /* 0x000fee0000000000 */
[----:B---345:R-:W-:Y:S05]  /*5ea0*/  CALL.ABS.NOINC R14 ;  /* 0x000000000e007343 */ /* 0x038fea0003c00000 */
.L_x_96:
[----:B------:R-:W1:Y:S01]  /*5eb0*/  LDCU.64 UR8, c[0x4][0x80] ;  /* 0x01001000ff0877ac */ /* 0x000e620008000a00 */
[----:B------:R-:W2:Y:S01]  /*5ec0*/  LDC.64 R2, c[0x4][R2] ;  /* 0x0100000002027b82 */ /* 0x000ea20000000a00 */
[----:B------:R-:W-:Y:S02]  /*5ed0*/  HFMA2 R12, -RZ, RZ, 0, 5.9604644775390625e-08 ;  /* 0x00000001ff0c7431 */ /* 0x000fe400000001ff */
[----:B------:R-:W-:Y:S02]  /*5ee0*/  IMAD.MOV.U32 R8, RZ, RZ, 0x70 ;  /* 0x00000070ff087424 */ /* 0x000fe400078e00ff */
[----:B------:R-:W-:Y:S01]  /*5ef0*/  IMAD.MOV.U32 R13, RZ, RZ, RZ ;  /* 0x000000ffff0d7224 */ /* 0x000fe200078e00ff */
[----:B------:R-:W3:Y:S01]  /*5f00*/  LDCU.64 UR6, c[0x4][0x88] ;  /* 0x01001100ff0677ac */ /* 0x000ee20008000a00 */
[----:B------:R-:W4:Y:S01]  /*5f10*/  LDCU.64 UR4, c[0x4][0x8] ;  /* 0x01000100ff0477ac */ /* 0x000f220008000a00 */
[----:B-1----:R-:W-:Y:S02]  /*5f20*/  MOV R4, UR8 ;  /* 0x0000000800047c02 */ /* 0x002fe40008000f00 */
[----:B------:R-:W-:Y:S02]  /*5f30*/  MOV R5, UR9 ;  /* 0x0000000900057c02 */ /* 0x000fe40008000f00 */
[----:B---3--:R-:W-:Y:S01]  /*5f40*/  MOV R7, UR7 ;  /* 0x0000000700077c02 */ /* 0x008fe20008000f00 */
[----:B------:R-:W-:Y:S01]  /*5f50*/  IMAD.U32 R6, RZ, RZ, UR6 ;  /* 0x00000006ff067e24 */ /* 0x000fe2000f8e00ff */
[----:B----4-:R-:W-:Y:S01]  /*5f60*/  MOV R11, UR5 ;  /* 0x00000005000b7c02 */ /* 0x010fe20008000f00 */
[----:B------:R-:W-:Y:S02]  /*5f70*/  IMAD.U32 R10, RZ, RZ, UR4 ;  /* 0x00000004ff0a7e24 */ /* 0x000fe4000f8e00ff */
[----:B------:R-:W-:Y:S07]  /*5f80*/  LEPC R20, `(.L_x_95) ;  /* 0x000000001014794e */ /* 0x000fee0000000000 */
[----:B--2---:R-:W-:Y:S05]  /*5f90*/  CALL.ABS.NOINC R2 ;  /* 0x0000000002007343 */ /* 0x004fea0003c00000 */
.L_x_95:
[----:B------:R-:W-:Y:S05]  /*5fa0*/  BSYNC.RECONVERGENT B6 ;  /* 0x0000000000067941 */ /* 0x000fea0003800200 */
.L_x_94:
[----:B------:R-:W-:Y:S02]  /*5fb0*/  ISETP.NE.U32.AND P0, PT, RZ, UR54, PT ;  /* 0x00000036ff007c0c */ /* 0x000fe4000bf05070 */
[C---:B------:R-:W-:Y:S02]  /*5fc0*/  ISETP.NE.U32.AND P1, PT, R82.reuse, RZ, PT ;  /* 0x000000ff5200720c */ /* 0x040fe40003f25070 */
[----:B------:R-:W-:Y:S02]  /*5fd0*/  ISETP.NE.U32.AND P4, PT, R82, RZ, PT ;  /* 0x000000ff5200720c */ /* 0x000fe40003f85070 */
[----:B------:R-:W-:Y:S02]  /*5fe0*/  ISETP.NE.AND.EX P0, PT, RZ, UR55, PT, P0 ;  /* 0x00000037ff007c0c */ /* 0x000fe4000bf05300 */
[C---:B------:R-:W-:Y:S02]  /*5ff0*/  ISETP.NE.AND.EX P1, PT, R83.reuse, RZ, PT, P1 ;  /* 0x000000ff5300720c */ /* 0x040fe40003f25310 */
[----:B------:R-:W-:Y:S02]  /*6000*/  ISETP.NE.AND.EX P4, PT, R83, RZ, P0, P4 ;  /* 0x000000ff5300720c */ /* 0x000fe40000785340 */
[----:B------:R-:W-:Y:S02]  /*6010*/  ISETP.NE.U32.AND P5, PT, R78, RZ, PT ;  /* 0x000000ff4e00720c */ /* 0x000fe40003fa5070 */
[----:B------:R-:W-:Y:S02]  /*6020*/  ISETP.NE.U32.AND P3, PT, RZ, UR54, PT ;  /* 0x00000036ff007c0c */ /* 0x000fe4000bf65070 */
[----:B------:R-:W-:Y:S02]  /*6030*/  PLOP3.LUT P2, PT, PT, PT, PT, 0x8, 0x80 ;  /* 0x000000000080781c */ /* 0x000fe40003f4e170 */
[----:B------:R-:W-:Y:S02]  /*6040*/  ISETP.NE.AND.EX P5, PT, R79, RZ, PT, P5 ;  /* 0x000000ff4f00720c */ /* 0x000fe40003fa5350 */
[----:B------:R-:W-:Y:S03]  /*6050*/  ISETP.NE.AND.EX P3, PT, RZ, UR55, PT, P3 ;  /* 0x00000037ff007c0c */ /* 0x000fe6000bf65330 */
[----:B------:R-:W-:Y:S01]  /*6060*/  @!P4 PLOP3.LUT P2, PT, P1, PT, PT, 0x80, 0x8 ;  /* 0x000000000008c81c */ /* 0x000fe20000f4f070 */
[----:B------:R-:W-:Y:S01]  /*6070*/  @!UPT UIADD3 URZ, UPT, UPT, URZ, URZ, URZ ;  /* 0x000000fffffff290 */ /* 0x000fe2000fffe0ff */
[----:B------:R-:W-:Y:S11]  /*6080*/  @!P1 BRA `(.L_x_97) ;  /* 0x0000000000309947 */ /* 0x000ff60003800000 */
[----:B------:R-:W-:Y:S01]  /*6090*/  ISETP.NE.U32.AND P0, PT, R80, RZ, PT ;  /* 0x000000ff5000720c */ /* 0x000fe20003f05070 */
[----:B------:R-:W2:Y:S01]  /*60a0*/  LDCU.64 UR4, c[0x0][0x358] ;  /* 0x00006b00ff0477ac */ /* 0x000ea20008000a00 */
[----:B------:R-:W-:Y:S02]  /*60b0*/  IMAD.MOV.U32 R85, RZ, RZ, 0x1 ;  /* 0x00000001ff557424 */ /* 0x000fe400078e00ff */
[----:B------:R-:W-:Y:S11]  /*60c0*/  ISETP.NE.AND.EX P0, PT, R81, RZ, PT, P0 ;  /* 0x000000ff5100720c */ /* 0x000ff60003f05300 */
[----:B------:R-:W-:Y:S02]  /*60d0*/  @!UPT UIADD3 URZ, UPT, UPT, URZ, URZ, URZ ;  /* 0x000000fffffff290 */ /* 0x000fe4000fffe0ff */
[----:B------:R-:W3:Y:S01]  /*60e0*/  @P0 LDC.64 R2, c[0x0][0x888] ;  /* 0x00022200ff020b82 */ /* 0x000ee20000000a00 */
[----:B-1----:R-:W-:Y:S04]  /*60f0*/  @P0 IMAD R0, R82, UR36, RZ ;  /* 0x0000002452000c24 */ /* 0x002fe8000f8e02ff */
[----:B---3--:R-:W-:Y:S04]  /*6100*/  @P0 IMAD.WIDE R2, R0, 0x4, R2 ;  /* 0x0000000400020825 */ /* 0x008fe800078e0202 */
[----:B------:R-:W-:Y:S01]  /*6110*/  HFMA2 R0, -RZ, RZ, 0, 5.9604644775390625e-08 ;  /* 0x00000001ff007431 */ /* 0x000fe200000001ff */
[----:B--2--5:R2:W5:Y:S04]  /*6120*/  @P0 LDG.E R41, desc[UR4][R2.64] ;  /* 0x0000000402290981 */ /* 0x024568000c1e1900 */
[----:B------:R-:W-:Y:S01]  /*6130*/  @!P0 PRMT R85, R0, 0x7610, R85 ;  /* 0x0000761000558816 */ /* 0x000fe20000000055 */
[----:B--2---:R-:W3:Y:S06]  /*6140*/  @!P0 LDC R41, c[0x0][0x880] ;  /* 0x00022000ff298b82 */ /* 0x004eec0000000800 */
.L_x_97:
[----:B------:R-:W-:Y:S05]  /*6150*/  @!P5 BRA `(.L_x_98) ;  /* 0x000000000024d947 */ /* 0x000fea0003800000 */
[----:B------:R-:W-:Y:S01]  /*6160*/  ISETP.NE.U32.AND P0, PT, R76, RZ, PT ;  /* 0x000000ff4c00720c */ /* 0x000fe20003f05070 */
[----:B------:R-:W2:Y:S03]  /*6170*/  LDCU.64 UR4, c[0x0][0x358] ;  /* 0x00006b00ff0477ac */ /* 0x000ea60008000a00 */
[----:B------:R-:W-:Y:S11]  /*6180*/  ISETP.NE.AND.EX P0, PT, R77, RZ, PT, P0 ;  /* 0x000000ff4d00720c */ /* 0x000ff60003f05300 */
[----:B------:R-:W-:Y:S02]  /*6190*/  @!UPT UIADD3 URZ, UPT, UPT, URZ, URZ, URZ ;  /* 0x000000fffffff290 */ /* 0x000fe4000fffe0ff */
[----:B------:R-:W4:Y:S01]  /*61a0*/  @P0 LDC.64 R2, c[0x0][0x8a8] ;  /* 0x00022a00ff020b82 */ /* 0x000f220000000a00 */
[----:B-1----:R-:W-:Y:S04]  /*61b0*/  @P0 IMAD R0, R78, UR36, RZ ;  /* 0x000000244e000c24 */ /* 0x002fe8000f8e02ff */
[----:B----4-:R-:W-:Y:S05]  /*61c0*/  @P0 IMAD.WIDE R2, R0, 0x4, R2 ;  /* 0x0000000400020825 */ /* 0x010fea00078e0202 */
[----:B--2--5:R2:W5:Y:S02]  /*61d0*/  @P0 LDG.E R38, desc[UR4][R2.64] ;  /* 0x0000000402260981 */ /* 0x024564000c1e1900 */
[----:B--2---:R-:W4:Y:S02]  /*61e0*/  @!P0 LDC R38, c[0x0][0x8a0] ;  /* 0x00022800ff268b82 */ /* 0x004f240000000800 */
.L_x_98:
[----:B---3-5:R-:W-:Y:S01]  /*61f0*/  FSETP.NEU.AND P0, PT, R41, RZ, PT ;  /* 0x000000ff2900720b */ /* 0x028fe20003f0d000 */
[----:B------:R-:W-:Y:S01]  /*6200*/  IMAD.SHL.U32 R47, R84, 0x2, RZ ;  /* 0x00000002542f7824 */ /* 0x000fe200078e00ff */
[----:B------:R-:W-:Y:S01]  /*6210*/  SEL R5, RZ, 0xffffffff, P3 ;  /* 0xffffffffff057807 */ /* 0x000fe20001800000 */
[----:B------:R-:W-:Y:S01]  /*6220*/  BSSY B1, `(.L_x_99) ;  /* 0x0000043000017945 */ /* 0x000fe20003800000 */
[----:B------:R-:W-:Y:S01]  /*6230*/  @!P4 LOP3.LUT P3, RZ, R85, 0xff, RZ, 0xc0, !PT ;  /* 0x000000ff55ffc812 */ /* 0x000fe2000786c0ff */
[----:B------:R-:W-:Y:S01]  /*6240*/  VIADD R99, R47, UR44 ;  /* 0x0000002c2f637c36 */ /* 0x000fe20008000000 */
[----:B------:R-:W-:Y:S01]  /*6250*/  @!P4 SEL R2, RZ, 0xffffffff, P0 ;  /* 0xffffffffff02c807 */ /* 0x000fe20000000000 */
[----:B------:R-:W-:Y:S01]  /*6260*/  IMAD.MOV.U32 R60, RZ, RZ, 0x1 ;  /* 0x00000001ff3c7424 */ /* 0x000fe200078e00ff */
[----:B------:R-:W-:Y:S01]  /*6270*/  LOP3.LUT R93, R93, 0x1, RZ, 0x3c, !PT ;  /* 0x000000015d5d7812 */ /* 0x000fe200078e3cff */
[----:B------:R-:W-:Y:S01]  /*6280*/  IMAD.MOV.U32 R46, RZ, RZ, RZ ;  /* 0x000000ffff2e7224 */ /* 0x000fe200078e00ff */
[----:B------:R-:W-:Y:S02]  /*6290*/  @P2 SEL R2, R5, R2, !P3 ;  /* 0x0000000205022207 */ /* 0x000fe40005800000 */
[----:B------:R-:W-:Y:S02]  /*62a0*/  CS2R R74, SRZ ;  /* 0x00000000004a7805 */ /* 0x000fe4000001ff00 */
[----:B------:R-:W-:Y:S02]  /*62b0*/  LEA R100, R36, UR44, 0x3 ;  /* 0x0000002c24647c11 */ /* 0x000fe4000f8e18ff */
[----:B------:R-:W-:Y:S02]  /*62c0*/  CS2R R72, SRZ ;  /* 0x0000000000487805 */ /* 0x000fe4000001ff00 */
[----:B------:R-:W-:Y:S02]  /*62d0*/  @!P4 LOP3.LUT R2, R2, 0x1, RZ, 0xc0, !PT ;  /* 0x000000010202c812 */ /* 0x000fe400078ec0ff */
[----:B------:R-:W-:Y:S02]  /*62e0*/  CS2R R66, SRZ ;  /* 0x0000000000427805 */ /* 0x000fe4000001ff00 */
[----:B------:R-:W-:Y:S02]  /*62f0*/  SHF.L.U32 R3, R92, 0x1f, RZ ;  /* 0x0000001f5c037819 */ /* 0x000fe400000006ff */
[----:B------:R-:W-:Y:S02]  /*6300*/  CS2R R64, SRZ ;  /* 0x0000000000407805 */ /* 0x000fe4000001ff00 */
[----:B------:R-:W-:Y:S02]  /*6310*/  ISETP.NE.U32.OR P6, PT, R2, 0x1, P4 ;  /* 0x000000010200780c */ /* 0x000fe400027c5470 */
[----:B------:R-:W-:Y:S02]  /*6320*/  CS2R R58, SRZ ;  /* 0x00000000003a7805 */ /* 0x000fe4000001ff00 */
[----:B------:R-:W-:Y:S02]  /*6330*/  LEA.HI R39, R36, R36, RZ, 0x1 ;  /* 0x0000002424277211 */ /* 0x000fe400078f08ff */
[----:B------:R-:W-:Y:S02]  /*6340*/  CS2R R56, SRZ ;  /* 0x0000000000387805 */ /* 0x000fe4000001ff00 */
[----:B------:R-:W-:Y:S02]  /*6350*/  LOP3.LUT P4, R89, R85, 0xff, RZ, 0xc0, !PT ;  /* 0x000000ff55597812 */ /* 0x000fe4000788c0ff */
[----:B------:R-:W-:Y:S02]  /*6360*/  CS2R R50, SRZ ;  /* 0x0000000000327805 */ /* 0x000fe4000001ff00 */
[----:B------:R-:W-:Y:S01]  /*6370*/  SEL R2, RZ, 0xffffffff, P0 ;  /* 0xffffffffff027807 */ /* 0x000fe20000000000 */
[C---:B-1----:R-:W-:Y:S01]  /*6380*/  IMAD.SHL.U32 R0, R39.reuse, 0x80, RZ ;  /* 0x0000008027007824 */ /* 0x042fe200078e00ff */
[----:B------:R-:W-:Y:S02]  /*6390*/  LOP3.LUT R39, R39, 0xffe, RZ, 0xc0, !PT ;  /* 0x00000ffe27277812 */ /* 0x000fe400078ec0ff */
[----:B------:R-:W-:Y:S02]  /*63a0*/  CS2R R48, SRZ ;  /* 0x0000000000307805 */ /* 0x000fe4000001ff00 */
[----:B------:R-:W-:Y:S01]  /*63b0*/  @P1 SEL R2, R5, R2, !P4 ;  /* 0x0000000205021207 */ /* 0x000fe20006000000 */
[----:B------:R-:W-:Y:S01]  /*63c0*/  VIADD R101, R99, 0x400 ;  /* 0x0000040063657836 */ /* 0x000fe20000000000 */
[----:B------:R-:W-:Y:S01]  /*63d0*/  LOP3.LUT R0, R0, 0xffffff00, RZ, 0xc0, !PT ;  /* 0xffffff0000007812 */ /* 0x000fe200078ec0ff */
[----:B------:R-:W-:Y:S01]  /*63e0*/  IMAD.IADD R39, R36, 0x1, -R39 ;  /* 0x0000000124277824 */ /* 0x000fe200078e0a27 */
[----:B------:R-:W-:Y:S01]  /*63f0*/  @P6 SHF.L.U32 R4, R93, 0x1f, RZ ;  /* 0x0000001f5d046819 */ /* 0x000fe200000006ff */
[----:B------:R-:W-:Y:S01]  /*6400*/  IMAD.IADD R98, R94, 0x1, R99 ;  /* 0x000000015e627824 */ /* 0x000fe200078e0263 */
[----:B------:R-:W-:Y:S01]  /*6410*/  LOP3.LUT R2, R2, 0x1, RZ, 0xc0, !PT ;  /* 0x0000000102027812 */ /* 0x000fe200078ec0ff */
[----:B------:R-:W-:Y:S01]  /*6420*/  IMAD.IADD R0, R37, 0x1, R0 ;  /* 0x0000000125007824 */ /* 0x000fe200078e0200 */
[----:B------:R-:W1:Y:S01]  /*6430*/  @P6 SYNCS.PHASECHK.TRANS64.TRYWAIT P3, [UR44+0x20], R4 ;  /* 0x00002004ff0065a7 */ /* 0x000e62000806112c */
[----:B------:R-:W-:Y:S02]  /*6440*/  P2R R97, PR, RZ, 0x40 ;  /* 0x00000040ff617803 */ /* 0x000fe40000000000 */
[----:B------:R-:W-:Y:S01]  /*6450*/  ISETP.NE.U32.AND P5, PT, R2, 0x1, PT ;  /* 0x000000010200780c */ /* 0x000fe20003fa5070 */
[----:B------:R-:W-:Y:S03]  /*6460*/  IMAD R39, R39, 0x100000, R0 ;  /* 0x0010000027277824 */ /* 0x000fe600078e0200 */
[----:B------:R-:W-:Y:S01]  /*6470*/  P2R R61, PR, RZ, 0x20 ;  /* 0x00000020ff3d7803 */ /* 0x000fe20000000000 */
[----:B------:R2:W3:Y:S01]  /*6480*/  SYNCS.PHASECHK.TRANS64.TRYWAIT P2, [R100+URZ+0x90], R3 ;  /* 0x00009003640075a7 */ /* 0x0004e200080411ff */
[----:B-1----:R-:W-:Y:S01]  /*6490*/  @P6 SEL R60, RZ, 0x1, !P3 ;  /* 0x00000001ff3c6807 */ /* 0x002fe20005800000 */
[----:B--2---:R-:W-:Y:S06]  /*64a0*/  @!P6 BRA `(.L_x_100) ;  /* 0x000000000068e947 */ /* 0x004fec0003800000 */
[C---:B------:R-:W-:Y:S01]  /*64b0*/  @P5 IMAD R5, R95.reuse, 0x2, R101 ;  /* 0x000000025f055824 */ /* 0x040fe200078e0265 */
[----:B------:R-:W-:Y:S01]  /*64c0*/  ISETP.NE.AND P0, PT, R60, RZ, PT ;  /* 0x000000ff3c00720c */ /* 0x000fe20003f05270 */
[----:B------:R-:W-:Y:S01]  /*64d0*/  @P5 IMAD R2, R95, 0x2, R99 ;  /* 0x000000025f025824 */ /* 0x000fe200078e0263 */
[----:B------:R-:W-:Y:S01]  /*64e0*/  BSSY B0, `(.L_x_101) ;  /* 0x000000e000007945 */ /* 0x000fe20003800000 */
[----:B------:R-:W-:Y:S01]  /*64f0*/  IMAD.MOV.U32 R74, RZ, RZ, RZ ;  /* 0x000000ffff4a7224 */ /* 0x000fe200078e00ff */
[----:B------:R-:W-:Y:S01]  /*6500*/  CS2R R66, SRZ ;  /* 0x0000000000427805 */ /* 0x000fe2000001ff00 */
[----:B------:R-:W-:Y:S01]  /*6510*/  @P5 IMAD.IADD R4, R94, 0x1, R5 ;  /* 0x000000015e045824 */ /* 0x000fe200078e0205 */
[----:B------:R-:W-:Y:S02]  /*6520*/  CS2R R64, SRZ ;  /* 0x0000000000407805 */ /* 0x000fe4000001ff00 */
[----:B------:R-:W-:Y:S02]  /*6530*/  CS2R R72, SRZ ;  /* 0x0000000000487805 */ /* 0x000fe4000001ff00 */
[----:B------:R-:W-:Y:S02]  /*6540*/  CS2R R50, SRZ ;  /* 0x0000000000327805 */ /* 0x000fe4000001ff00 */
[----:B------:R-:W-:Y:S02]  /*6550*/  CS2R R48, SRZ ;  /* 0x0000000000307805 */ /* 0x000fe4000001ff00 */
[----:B------:R-:W-:Y:S02]  /*6560*/  CS2R R58, SRZ ;  /* 0x00000000003a7805 */ /* 0x000fe4000001ff00 */
[----:B------:R-:W-:Y:S01]  /*6570*/  CS2R R56, SRZ ;  /* 0x0000000000387805 */ /* 0x000fe2000001ff00 */
[----:B------:R-:W-:Y:S06]  /*6580*/  @P0 BRA `(.L_x_102) ;  /* 0x00000000000c0947 */ /* 0x000fec0003800000 */
[----:B------:R-:W-:Y:S04]  /*6590*/  SHF.L.U32 R5, R93, 0x1f, RZ ;  /* 0x0000001f5d057819 */ /* 0x000fe800000006ff */
[----:B------:R-:W1:Y:S02]  /*65a0*/  SYNCS.PHASECHK.TRANS64.TRYWAIT P0, [UR44+0x20], R5 ;  /* 0x00002005ff0075a7 */ /* 0x000e64000800112c */
[----:B-1----:R-:W-:Y:S05]  /*65b0*/  @!P0 BRA `(.L_x_103) ;  /* 0x0000003c00688947 */ /* 0x002fea0003800000 */
.L_x_102:
[----:B------:R-:W-:Y:S05]  /*65c0*/  BSYNC B0 ;  /* 0x0000000000007941 */ /* 0x000fea0003800000 */
.L_x_101:
[----:B------:R-:W-:Y:S01]  /*65d0*/  ISETP.NE.AND P0, PT, R61, RZ, PT ;  /* 0x000000ff3d00720c */ /* 0x000fe20003f05270 */
[----:B------:R-:W-:Y:S11]  /*65e0*/  HFMA2 R46, -RZ, RZ, 0, 5.9604644775390625e-08 ;  /* 0x00000001ff2e7431 */ /* 0x000ff600000001ff */
[----:B------:R-:W-:Y:S01]  /*65f0*/  @!UPT UIADD3 URZ, UPT, UPT, URZ, URZ, URZ ;  /* 0x000000fffffff290 */ /* 0x000fe2000fffe0ff */
[----:B------:R-:W-:Y:S05]  /*6600*/  @P0 WARPSYNC.ALL ;  /* 0x0000000000000948 */ /* 0x000fea0003800000 */
[----:B------:R2:W1:Y:S04]  /*6610*/  @P0 LDSM.16.M88.4 R64, [R2+0x400] ;  /* 0x000400000240083b */ /* 0x0004680000000200 */
[----:B------:R2:W1:Y:S04]  /*6620*/  @P0 LDSM.16.M88.4 R72, [R4] ;  /* 0x000000000448083b */ /* 0x0004680000000200 */
[----:B------:R2:W1:Y:S04]  /*6630*/  @P0 LDSM.16.M88.4 R48, [R47+UR44+0x400] ;  /* 0x0004002c2f30083b */ /* 0x0004680008000200 */
[----:B------:R2:W1:Y:S02]  /*6640*/  @P0 LDSM.16.M88.4 R56, [R98+0x400] ;  /* 0x000400006238083b */ /* 0x0004640000000200 */
.L_x_100:
[----:B------:R-:W-:Y:S05]  /*6650*/  BSYNC B1 ;  /* 0x0000000000017941 */ /* 0x000fea0003800000 */
.L_x_99:
[----:B-1----:R-:W-:Y:S04]  /*6660*/  SHF.R.U32.HI R5, RZ, 0x15, R39 ;  /* 0x00000015ff057819 */ /* 0x002fe80000011627 */
[----:B------:R-:W-:Y:S01]  /*6670*/  LOP3.LUT P0, RZ, R5, 0x3, R86, 0x48, !PT ;  /* 0x0000000305ff7812 */ /* 0x000fe20007804856 */
[----:B------:R-:W-:Y:S01]  /*6680*/  @!UPT UIADD3 URZ, UPT, UPT, URZ, URZ, URZ ;  /* 0x000000fffffff290 */ /* 0x000fe2000fffe0ff */
[----:B---3--:R-:W-:Y:S11]  /*6690*/  @P2 BRA `(.L_x_104) ;  /* 0x0000000000082947 */ /* 0x008ff60003800000 */
[----:B------:R-:W1:Y:S02]  /*66a0*/  SYNCS.PHASECHK.TRANS64.TRYWAIT P1, [R100+URZ+0x90], R3 ;  /* 0x00009003640075a7 */ /* 0x000e6400080211ff */
[----:B-1----:R-:W-:Y:S05]  /*66b0*/  @!P1 BRA `(.L_x_105) ;  /* 0x0000003c00409947 */ /* 0x002fea0003800000 */
.L_x_104:
[----:B------:R-:W-:Y:S05]  /*66c0*/  @!P0 BRA `(.L_x_106) ;  /* 0x0000000000408947 */ /* 0x000fea0003800000 */
[----:B------:R-:W3:Y:S01]  /*66d0*/  LDCU.64 UR8, c[0x4][0x70] ;  /* 0x01000e00ff0877ac */ /* 0x000ee20008000a00 */
[----:B-1----:R-:W-:Y:S01]  /*66e0*/  MOV R3, 0x0 ;  /* 0x0000000000037802 */ /* 0x002fe20000000f00 */
[----:B------:R-:W-:Y:S02]  /*66f0*/  HFMA2 R12, -RZ, RZ, 0, 5.9604644775390625e-08 ;  /* 0x00000001ff0c7431 */ /* 0x000fe400000001ff */
[----:B------:R-:W-:Y:S02]  /*6700*/  IMAD.MOV.U32 R8, RZ, RZ, 0x192 ;  /* 0x00000192ff087424 */ /* 0x000fe400078e00ff */
[----:B------:R-:W-:Y:S01]  /*6710*/  IMAD.MOV.U32 R13, RZ, RZ, RZ ;  /* 0x000000ffff0d7224 */ /* 0x000fe200078e00ff */
[----:B------:R-:W1:Y:S01]  /*6720*/  LDCU.64 UR6, c[0x4][0x78] ;  /* 0x01000f00ff0677ac */ /* 0x000e620008000a00 */
[----:B--2---:R-:W2:Y:S01]  /*6730*/  LDC.64 R2, c[0x4][R3] ;  /* 0x0100000003027b82 */ /* 0x004ea20000000a00 */
[----:B------:R-:W5:Y:S01]  /*6740*/  LDCU.64 UR4, c[0x4][0x10] ;  /* 0x01000200ff0477ac */ /* 0x000f620008000a00 */
[----:B---3--:R-:W-:Y:S01]  /*6750*/  MOV R5, UR9 ;  /* 0x0000000900057c02 */ /* 0x008fe20008000f00 */
[----:B------:R-:W-:Y:S01]  /*6760*/  IMAD.U32 R4, RZ, RZ, UR8 ;  /* 0x00000008ff047e24 */ /* 0x000fe2000f8e00ff */
[----:B-1----:R-:W-:Y:S01]  /*6770*/  MOV R7, UR7 ;  /* 0x0000000700077c02 */ /* 0x002fe20008000f00 */
[----:B------:R-:W-:Y:S01]  /*6780*/  IMAD.U32 R6, RZ, RZ, UR6 ;  /* 0x00000006ff067e24 */ /* 0x000fe2000f8e00ff */
[----:B-----5:R-:W-:Y:S01]  /*6790*/  MOV R11, UR5 ;  /* 0x00000005000b7c02 */ /* 0x020fe20008000f00 */
[----:B------:R-:W-:Y:S02]  /*67a0*/  IMAD.U32 R10, RZ, RZ, UR4 ;  /* 0x00000004ff0a7e24 */ /* 0x000fe4000f8e00ff */
[----:B------:R-:W-:Y:S07]  /*67b0*/  LEPC R20, `(.L_x_106) ;  /* 0x000000001014794e */ /* 0x000fee0000000000 */
[----:B--2-4-:R-:W-:Y:S05]  /*67c0*/  CALL.ABS.NOINC R2 ;  /* 0x0000000002007343 */ /* 0x014fea0003c00000 */
.L_x_106:
[C---:B------:R-:W-:Y:S01]  /*67d0*/  SHF.L.U32 R40, R48.reuse, 0x10, RZ ;  /* 0x0000001030287819 */ /* 0x040fe200000006ff */
[----:B------:R-:W-:Y:S05]  /*67e0*/  WARPSYNC.ALL ;  /* 0x0000000000007948 */ /* 0x000fea0003800000 */
[----:B------:R-:W-:Y:S01]  /*67f0*/  R2UR UR4, R39 ;  /* 0x00000000270472ca */ /* 0x000fe200000e0000 */
[----:B------:R-:W-:Y:S01]  /*6800*/  BSSY.RECONVERGENT B0, `(.L_x_107) ;  /* 0x000008b000007945 */ /* 0x000fe20003800200 */
[----:B------:R-:W-:Y:S02]  /*6810*/  LOP3.LUT R43, R48, 0xffff0000, RZ, 0xc0, !PT ;  /* 0xffff0000302b7812 */ /* 0x000fe400078ec0ff */
[----:B------:R-:W-:Y:S02]  /*6820*/  SHF.L.U32 R42, R49, 0x10, RZ ;  /* 0x00000010312a7819 */ /* 0x000fe400000006ff */
[----:B------:R-:W-:Y:S02]  /*6830*/  SHF.L.U32 R45, R51, 0x10, RZ ;  /* 0x00000010332d7819 */ /* 0x000fe400000006ff */
[----:B------:R-:W-:Y:S02]  /*6840*/  SHF.L.U32 R62, R95, 0x1, RZ ;  /* 0x000000015f3e7819 */ /* 0x000fe400000006ff */
[----:B------:R-:W-:Y:S02]  /*6850*/  ISETP.NE.AND P0, PT, R96, RZ, PT ;  /* 0x000000ff6000720c */ /* 0x000fe40003f05270 */
[----:B------:R-:W-:Y:S01]  /*6860*/  IADD3 R101, PT, PT, R101, R62, RZ ;  /* 0x0000003e65657210 */ /* 0x000fe20007ffe0ff */
[----:B--2---:R-:W4:Y:S03]  /*6870*/  LDTM.16dp256bit.x8 R4, tmem[UR4] ;  /* 0x00000004000479ee */ /* 0x004f2600081a0000 */
[----:B------:R-:W-:Y:S01]  /*6880*/  IADD3 R102, PT, PT, R94, R101, RZ ;  /* 0x000000655e667210 */ /* 0x000fe20007ffe0ff */
[C---:B----4-:R-:W-:Y:S01]  /*6890*/  FMUL R0, R38.reuse, R4 ;  /* 0x0000000426007220 */ /* 0x050fe20000400000 */
[C---:B------:R-:W-:Y:S01]  /*68a0*/  FMUL R2, R38.reuse, R5 ;  /* 0x0000000526027220 */ /* 0x040fe20000400000 */
[C---:B-1----:R-:W-:Y:S01]  /*68b0*/  FMUL R3, R38.reuse, R6 ;  /* 0x0000000626037220 */ /* 0x042fe20000400000 */
[----:B------:R-:W-:Y:S01]  /*68c0*/  FMUL R7, R38, R7 ;  /* 0x0000000726077220 */ /* 0x000fe20000400000 */
[----:B------:R-:W-:Y:S01]  /*68d0*/  FFMA R0, R41, R40, R0 ;  /* 0x0000002829007223 */ /* 0x000fe20000000000 */
[----:B------:R-:W-:Y:S01]  /*68e0*/  LOP3.LUT R40, R49, 0xffff0000, RZ, 0xc0, !PT ;  /* 0xffff000031287812 */ /* 0x000fe200078ec0ff */
[C---:B------:R-:W-:Y:S01]  /*68f0*/  FFMA R2, R41.reuse, R43, R2 ;  /* 0x0000002b29027223 */ /* 0x040fe20000000002 */
[C---:B------:R-:W-:Y:S01]  /*6900*/  SHF.L.U32 R43, R50.reuse, 0x10, RZ ;  /* 0x00000010322b7819 */ /* 0x040fe200000006ff */
[C---:B------:R-:W-:Y:S01]  /*6910*/  FFMA R3, R41.reuse, R42, R3 ;  /* 0x0000002a29037223 */ /* 0x040fe20000000003 */
[----:B------:R-:W-:Y:S01]  /*6920*/  LOP3.LUT R42, R50, 0xffff0000, RZ, 0xc0, !PT ;  /* 0xffff0000322a7812 */ /* 0x000fe200078ec0ff */
[----:B------:R-:W-:Y:S01]  /*6930*/  FMUL R4, R38, R8 ;  /* 0x0000000826047220 */ /* 0x000fe20000400000 */
[----:B------:R-:W-:Y:S01]  /*6940*/  F2FP.BF16.F32.PACK_AB R52, R2, R0 ;  /* 0x000000000234723e */ /* 0x000fe200000010ff */
[----:B------:R-:W-:Y:S01]  /*6950*/  FFMA R7, R41, R40, R7 ;  /* 0x0000002829077223 */ /* 0x000fe20000000007 */
[----:B------:R-:W-:Y:S01]  /*6960*/  LOP3.LUT R40, R51, 0xffff0000, RZ, 0xc0, !PT ;  /* 0xffff000033287812 */ /* 0x000fe200078ec0ff */
[C---:B------:R-:W-:Y:S01]  /*6970*/  FMUL R5, R38.reuse, R9 ;  /* 0x0000000926057220 */ /* 0x040fe20000400000 */
[C---:B------:R-:W-:Y:S01]  /*6980*/  FMUL R6, R38.reuse, R10 ;  /* 0x0000000a26067220 */ /* 0x040fe20000400000 */
[----:B------:R-:W-:Y:S01]  /*6990*/  FMUL R11, R38, R11 ;  /* 0x0000000b260b7220 */ /* 0x000fe20000400000 */
[----:B------:R-:W-:Y:S01]  /*69a0*/  F2FP.BF16.F32.PACK_AB R53, R7, R3 ;  /* 0x000000030735723e */ /* 0x000fe200000010ff */
[C---:B------:R-:W-:Y:S01]  /*69b0*/  FFMA R4, R41.reuse, R43, R4 ;  /* 0x0000002b29047223 */ /* 0x040fe20000000004 */
[C---:B------:R-:W-:Y:S01]  /*69c0*/  SHF.L.U32 R43, R56.reuse, 0x10, RZ ;  /* 0x00000010382b7819 */ /* 0x040fe200000006ff */
[----:B------:R-:W-:Y:S01]  /*69d0*/  FFMA R5, R41, R42, R5 ;  /* 0x0000002a29057223 */ /* 0x000fe20000000005 */
[----:B------:R-:W-:Y:S01]  /*69e0*/  LOP3.LUT R42, R57, 0xffff0000, RZ, 0xc0, !PT ;  /* 0xffff0000392a7812 */ /* 0x000fe200078ec0ff */
[----:B------:R-:W-:Y:S01]  /*69f0*/  FFMA R6, R41, R45, R6 ;  /* 0x0000002d29067223 */ /* 0x000fe20000000006 */
[----:B------:R-:W-:Y:S01]  /*6a00*/  SHF.L.U32 R45, R57, 0x10, RZ ;  /* 0x00000010392d7819 */ /* 0x000fe200000006ff */
[----:B------:R-:W-:Y:S01]  /*6a10*/  FFMA R11, R41, R40, R11 ;  /* 0x00000028290b7223 */ /* 0x000fe2000000000b */
[----:B------:R-:W-:Y:S01]  /*6a20*/  LOP3.LUT R40, R56, 0xffff0000, RZ, 0xc0, !PT ;  /* 0xffff000038287812 */ /* 0x000fe200078ec0ff */
[C---:B------:R-:W-:Y:S01]  /*6a30*/  FMUL R8, R38.reuse, R12 ;  /* 0x0000000c26087220 */ /* 0x040fe20000400000 */
[----:B------:R-:W-:Y:S01]  /*6a40*/  F2FP.BF16.F32.PACK_AB R54, R5, R4 ;  /* 0x000000040536723e */ /* 0x000fe200000010ff */
[C---:B------:R-:W-:Y:S01]  /*6a50*/  FMUL R9, R38.reuse, R13 ;  /* 0x0000000d26097220 */ /* 0x040fe20000400000 */
[----:B------:R-:W-:Y:S01]  /*6a60*/  F2FP.BF16.F32.PACK_AB R55, R11, R6 ;  /* 0x000000060b37723e */ /* 0x000fe200000010ff */
[C---:B------:R-:W-:Y:S01]  /*6a70*/  FMUL R10, R38.reuse, R14 ;  /* 0x0000000e260a7220 */ /* 0x040fe20000400000 */
[----:B------:R-:W-:Y:S01]  /*6a80*/  FMUL R15, R38, R15 ;  /* 0x0000000f260f7220 */ /* 0x000fe20000400000 */
[----:B------:R-:W-:Y:S01]  /*6a90*/  FFMA R8, R41, R43, R8 ;  /* 0x0000002b29087223 */ /* 0x000fe20000000008 */
[----:B------:R-:W-:Y:S01]  /*6aa0*/  SHF.L.U32 R43, R59, 0x10, RZ ;  /* 0x000000103b2b7819 */ /* 0x000fe200000006ff */
[C---:B------:R-:W-:Y:S01]  /*6ab0*/  FFMA R9, R41.reuse, R40, R9 ;  /* 0x0000002829097223 */ /* 0x040fe20000000009 */
[C---:B------:R-:W-:Y:S01]  /*6ac0*/  SHF.L.U32 R40, R58.reuse, 0x10, RZ ;  /* 0x000000103a287819 */ /* 0x040fe200000006ff */
        /* <DEDUP_REMOVED lines=8> */
[----:B------:R-:W-:Y:S01]  /*6b50*/  FMUL R14, R38, R18 ;  /* 0x00000012260e7220 */ /* 0x000fe20000400000 */
[----:B------:R-:W-:Y:S01]  /*6b60*/  FFMA R12, R41, R40, R12 ;  /* 0x00000028290c7223 */ /* 0x000fe2000000000c */
[----:B------:R-:W-:Y:S01]  /*6b70*/  LOP3.LUT R40, R59, 0xffff0000, RZ, 0xc0, !PT ;  /* 0xffff00003b287812 */ /* 0x000fe200078ec0ff */
[C---:B------:R-:W-:Y:S01]  /*6b80*/  FFMA R13, R41.reuse, R42, R13 ;  /* 0x0000002a290d7223 */ /* 0x040fe2000000000d */
[----:B------:R-:W-:Y:S01]  /*6b90*/  LOP3.LUT R42, R64, 0xffff0000, RZ, 0xc0, !PT ;  /* 0xffff0000402a7812 */ /* 0x000fe200078ec0ff */
[----:B------:R-:W-:Y:S01]  /*6ba0*/  FMUL R19, R38, R19 ;  /* 0x0000001326137220 */ /* 0x000fe20000400000 */
[----:B------:R-:W-:Y:S01]  /*6bb0*/  FFMA R14, R41, R43, R14 ;  /* 0x0000002b290e7223 */ /* 0x000fe2000000000e */
[----:B------:R-:W-:Y:S01]  /*6bc0*/  SHF.L.U32 R43, R64, 0x10, RZ ;  /* 0x00000010402b7819 */ /* 0x000fe200000006ff */
[C---:B------:R-:W-:Y:S01]  /*6bd0*/  FMUL R16, R38.reuse, R20 ;  /* 0x0000001426107220 */ /* 0x040fe20000400000 */
        /* <DEDUP_REMOVED lines=19> */
[----:B------:R1:W-:Y:S01]  /*6d10*/  STSM.16.M88.4 [R99+0x400], R52 ;  /* 0x0004003463007844 */ /* 0x0003e20000000200 */
[C---:B------:R-:W-:Y:S01]  /*6d20*/  FMUL R22, R38.reuse, R26 ;  /* 0x0000001a26167220 */ /* 0x040fe20000400000 */
[----:B------:R-:W-:Y:S01]  /*6d30*/  FMUL R27, R38, R27 ;  /* 0x0000001b261b7220 */ /* 0x000fe20000400000 */
[----:B------:R-:W-:Y:S01]  /*6d40*/  FFMA R20, R41, R43, R20 ;  /* 0x0000002b29147223 */ /* 0x000fe20000000014 */
[----:B------:R-:W-:Y:S01]  /*6d50*/  SHF.L.U32 R43, R73, 0x10, RZ ;  /* 0x00000010492b7819 */ /* 0x000fe200000006ff */
[C---:B------:R-:W-:Y:S01]  /*6d60*/  FFMA R21, R41.reuse, R40, R21 ;  /* 0x0000002829157223 */ /* 0x040fe20000000015 */
[C---:B------:R-:W-:Y:S02]  /*6d70*/  SHF.L.U32 R40, R72.reuse, 0x10, RZ ;  /* 0x0000001048287819 */ /* 0x040fe400000006ff */
[----:B------:R1:W-:Y:S01]  /*6d80*/  STSM.16.M88.4 [R98+0x400], R68 ;  /* 0x0004004462007844 */ /* 0x0003e20000000200 */
[----:B------:R-:W-:Y:S01]  /*6d90*/  FFMA R22, R41, R45, R22 ;  /* 0x0000002d29167223 */ /* 0x000fe20000000016 */
[----:B------:R-:W-:Y:S01]  /*6da0*/  SHF.L.U32 R45, R75, 0x10, RZ ;  /* 0x000000104b2d7819 */ /* 0x000fe200000006ff */
[C---:B------:R-:W-:Y:S01]  /*6db0*/  FFMA R27, R41.reuse, R42, R27 ;  /* 0x0000002a291b7223 */ /* 0x040fe2000000001b */
[----:B------:R-:W-:Y:S01]  /*6dc0*/  LOP3.LUT R42, R72, 0xffff0000, RZ, 0xc0, !PT ;  /* 0xffff0000482a7812 */ /* 0x000fe200078ec0ff */
[C---:B------:R-:W-:Y:S01]  /*6dd0*/  FMUL R24, R38.reuse, R28 ;  /* 0x0000001c26187220 */ /* 0x040fe20000400000 */
[C---:B------:R-:W-:Y:S01]  /*6de0*/  FMUL R25, R38.reuse, R29 ;  /* 0x0000001d26197220 */ /* 0x040fe20000400000 */
[C---:B------:R-:W-:Y:S01]  /*6df0*/  FMUL R26, R38.reuse, R30 ;  /* 0x0000001e261a7220 */ /* 0x040fe20000400000 */
[----:B------:R-:W-:Y:S01]  /*6e00*/  FMUL R31, R38, R31 ;  /* 0x0000001f261f7220 */ /* 0x000fe20000400000 */
[----:B------:R-:W-:Y:S01]  /*6e10*/  FFMA R24, R41, R40, R24 ;  /* 0x0000002829187223 */ /* 0x000fe20000000018 */
[----:B------:R-:W-:Y:S01]  /*6e20*/  LOP3.LUT R40, R73, 0xffff0000, RZ, 0xc0, !PT ;  /* 0xffff000049287812 */ /* 0x000fe200078ec0ff */
[C---:B------:R-:W-:Y:S01]  /*6e30*/  FFMA R25, R41.reuse, R42, R25 ;  /* 0x0000002a29197223 */ /* 0x040fe20000000019 */
[C---:B------:R-:W-:Y:S01]  /*6e40*/  FFMA R26, R41.reuse, R43, R26 ;  /* 0x0000002b291a7223 */ /* 0x040fe2000000001a */
[----:B------:R-:W-:Y:S01]  /*6e50*/  SHF.L.U32 R43, R74, 0x10, RZ ;  /* 0x000000104a2b7819 */ /* 0x000fe200000006ff */
[----:B------:R-:W-:Y:S01]  /*6e60*/  FMUL R28, R38, R32 ;  /* 0x00000020261c7220 */ /* 0x000fe20000400000 */
[----:B------:R-:W-:Y:S01]  /*6e70*/  LOP3.LUT R42, R74, 0xffff0000, RZ, 0xc0, !PT ;  /* 0xffff00004a2a7812 */ /* 0x000fe200078ec0ff */
[----:B------:R-:W-:Y:S01]  /*6e80*/  FFMA R31, R41, R40, R31 ;  /* 0x00000028291f7223 */ /* 0x000fe2000000001f */
[C---:B------:R-:W-:Y:S01]  /*6e90*/  FMUL R29, R38.reuse, R33 ;  /* 0x00000021261d7220 */ /* 0x040fe20000400000 */
[C---:B------:R-:W-:Y:S01]  /*6ea0*/  FMUL R30, R38.reuse, R34 ;  /* 0x00000022261e7220 */ /* 0x040fe20000400000 */
[----:B------:R-:W-:Y:S01]  /*6eb0*/  LOP3.LUT R40, R75, 0xffff0000, RZ, 0xc0, !PT ;  /* 0xffff00004b287812 */ /* 0x000fe200078ec0ff */
[----:B------:R-:W-:Y:S01]  /*6ec0*/  FMUL R35, R38, R35 ;  /* 0x0000002326237220 */ /* 0x000fe20000400000 */
[C---:B------:R-:W-:Y:S01]  /*6ed0*/  FFMA R28, R41.reuse, R43, R28 ;  /* 0x0000002b291c7223 */ /* 0x040fe2000000001c */
[C---:B------:R-:W-:Y:S01]  /*6ee0*/  FFMA R29, R41.reuse, R42, R29 ;  /* 0x0000002a291d7223 */ /* 0x040fe2000000001d */
[C---:B------:R-:W-:Y:S01]  /*6ef0*/  FFMA R30, R41.reuse, R45, R30 ;  /* 0x0000002d291e7223 */ /* 0x040fe2000000001e */
[----:B------:R-:W-:Y:S01]  /*6f00*/  FFMA R35, R41, R40, R35 ;  /* 0x0000002829237223 */ /* 0x000fe20000000023 */
[----:B------:R-:W-:Y:S02]  /*6f10*/  F2FP.BF16.F32.PACK_AB R106, R21, R20 ;  /* 0x00000014156a723e */ /* 0x000fe400000010ff */
[----:B------:R-:W-:Y:S02]  /*6f20*/  F2FP.BF16.F32.PACK_AB R107, R27, R22 ;  /* 0x000000161b6b723e */ /* 0x000fe400000010ff */
[----:B------:R-:W-:Y:S02]  /*6f30*/  F2FP.BF16.F32.PACK_AB R108, R25, R24 ;  /* 0x00000018196c723e */ /* 0x000fe400000010ff */
[----:B------:R-:W-:Y:S01]  /*6f40*/  F2FP.BF16.F32.PACK_AB R109, R31, R26 ;  /* 0x0000001a1f6d723e */ /* 0x000fe200000010ff */
[----:B------:R1:W-:Y:S01]  /*6f50*/  STSM.16.M88.4 [R101], R104 ;  /* 0x0000006865007844 */ /* 0x0003e20000000200 */
[----:B------:R-:W-:Y:S02]  /*6f60*/  F2FP.BF16.F32.PACK_AB R110, R29, R28 ;  /* 0x0000001c1d6e723e */ /* 0x000fe400000010ff */
[----:B------:R-:W-:Y:S05]  /*6f70*/  F2FP.BF16.F32.PACK_AB R111, R35, R30 ;  /* 0x0000001e236f723e */ /* 0x000fea00000010ff */
[----:B------:R1:W-:Y:S01]  /*6f80*/  STSM.16.M88.4 [R102], R108 ;  /* 0x0000006c66007844 */ /* 0x0003e20000000200 */
[----:B------:R-:W-:Y:S01]  /*6f90*/  @!PT LDS RZ, [RZ] ;  /* 0x00000000fffff984 */ /* 0x000fe20000000800 */
[----:B------:R-:W-:Y:S01]  /*6fa0*/  @!PT LDS RZ, [RZ] ;  /* 0x00000000fffff984 */ /* 0x000fe20000000800 */
[----:B------:R-:W-:Y:S01]  /*6fb0*/  @!PT LDS RZ, [RZ] ;  /* 0x00000000fffff984 */ /* 0x000fe20000000800 */
[----:B------:R-:W-:Y:S01]  /*6fc0*/  @!PT LDS RZ, [RZ] ;  /* 0x00000000fffff984 */ /* 0x000fe20000000800 */
[----:B------:R2:W-:Y:S07]  /*6fd0*/  MEMBAR.ALL.CTA ;  /* 0x0000000000007992 */ /* 0x0005ee0000008000 */
[----:B--2---:R-:W2:Y:S02]  /*6fe0*/  FENCE.VIEW.ASYNC.S ;  /* 0x00000000000073c6 */ /* 0x004ea40000000000 */
[----:B--2---:R-:W-:Y:S06]  /*6ff0*/  BAR.SYNC.DEFER_BLOCKING 0x1, 0x80 ;  /* 0x0042000000007b1d */ /* 0x004fec0000010000 */
[----:B------:R-:W-:Y:S05]  /*7000*/  @P0 BRA `(.L_x_108) ;  /* 0x0000000000280947 */ /* 0x000fea0003800000 */
[----:B------:R-:W2:Y:S01]  /*7010*/  LDCU.64 UR6, c[0x0][0x348] ;  /* 0x00006900ff0677ac */ /* 0x000ea20008000a00 */
[----:B------:R-:W-:Y:S01]  /*7020*/  UIADD3 UR4, UPT, UPT, UR44, 0x400, URZ ;  /* 0x000004002c047890 */ /* 0x000fe2000fffe0ff */
[----:B------:R-:W-:Y:S05]  /*7030*/  UMOV UR51, UR36 ;  /* 0x0000002400337c82 */ /* 0x000fea0008000000 */
[----:B------:R-:W-:Y:S04]  /*7040*/  MOV R88, UR4 ;  /* 0x0000000400587c02 */ /* 0x000fe80008000f00 */
[----:B------:R-:W-:Y:S01]  /*7050*/  R2UR UR48, R88 ;  /* 0x00000000583072ca */ /* 0x000fe200000e0000 */
[----:B--2---:R-:W-:Y:S04]  /*7060*/  UIADD3 UR4, UP0, UPT, UR6, 0x680, URZ ;  /* 0x0000068006047890 */ /* 0x004fe8000ff1e0ff */
[----:B------:R-:W-:Y:S09]  /*7070*/  UIADD3.X UR5, UPT, UPT, URZ, UR7, URZ, UP0, !UPT ;  /* 0x00000007ff057290 */ /* 0x000ff200087fe4ff */
[----:B------:R2:W-:Y:S01]  /*7080*/  UTMASTG.3D [UR48], [UR4] ;  /* 0x00000030040073b5 */ /* 0x0005e20008010000 */
[----:B------:R0:W-:Y:S01]  /*7090*/  UTMACMDFLUSH ;  /* 0x00000000000079b7 */ /* 0x0001e20000000000 */
[----:B--2---:R-:W-:Y:S04]  /*70a0*/  DEPBAR.LE SB0, 0x1 ;  /* 0x000080400000791a */ /* 0x004fe80000000000 */
.L_x_108:
[----:B------:R-:W-:Y:S05]  /*70b0*/  BSYNC.RECONVERGENT B0 ;  /* 0x0000000000007941 */ /* 0x000fea0003800200 */
.L_x_107:
[----:B------:R-:W-:Y:S01]  /*70c0*/  BAR.SYNC.DEFER_BLOCKING 0x1, 0x80 ;  /* 0x0042000000007b1d */ /* 0x000fe20000010000 */
[----:B------:R-:W-:Y:S01]  /*70d0*/  ISETP.NE.AND P1, PT, R97, RZ, PT ;  /* 0x000000ff6100720c */ /* 0x000fe20003f25270 */
[----:B------:R-:W-:Y:S01]  /*70e0*/  UISETP.NE.AND UP0, UPT, UR47, URZ, UPT ;  /* 0x000000ff2f00728c */ /* 0x000fe2000bf05270 */
[----:B------:R-:W-:Y:S11]  /*70f0*/  LEA R3, R46, UR44, 0x3 ;  /* 0x0000002c2e037c11 */ /* 0x000ff6000f8e18ff */
[----:B------:R-:W-:Y:S01]  /*7100*/  @P1 SHF.L.U32 R2, R93, 0x1f, RZ ;  /* 0x0000001f5d021819 */ /* 0x000fe200000006ff */
[----:B------:R-:W-:Y:S06]  /*7110*/  BRA.U !UP0, `(.L_x_109) ;  /* 0x0000000108247547 */ /* 0x000fec000b800000 */
[----:B------:R-:W-:Y:S01]  /*7120*/  IMAD.U32 R5, RZ, RZ, UR46 ;  /* 0x0000002eff057e24 */ /* 0x000fe2000f8e00ff */
[----:B------:R-:W-:Y:S01]  /*7130*/  MOV R0, UR52 ;  /* 0x0000003400007c02 */ /* 0x000fe20008000f00 */
[----:B------:R-:W-:Y:S03]  /*7140*/  UIADD3 UR4, UPT, UPT, UR46, 0x1, URZ ;  /* 0x000000012e047890 */ /* 0x000fe6000fffe0ff */
[----:B------:R-:W-:Y:S01]  /*7150*/  @P1 LEA R5, R5, UR44, 0x3 ;  /* 0x0000002c05051c11 */ /* 0x000fe2000f8e18ff */
[----:B------:R-:W-:Y:S04]  /*7160*/  UISETP.NE.AND UP0, UPT, UR4, 0x4, UPT ;  /* 0x000000040400788c */ /* 0x000fe8000bf05270 */
[----:B------:R-:W-:Y:S01]  /*7170*/  @P1 VIADD R5, R5, 0x40 ;  /* 0x0000004005051836 */ /* 0x000fe20000000000 */
[----:B------:R-:W-:Y:S04]  /*7180*/  USEL UR46, UR4, URZ, UP0 ;  /* 0x000000ff042e7287 */ /* 0x000fe80008000000 */
[----:B------:R-:W-:Y:S04]  /*7190*/  @P1 PRMT R0, R0, 0x654, R5 ;  /* 0x0000065400001816 */ /* 0x000fe80000000005 */
[----:B------:R2:W-:Y:S04]  /*71a0*/  @P1 SYNCS.ARRIVE.TRANS64.RED.A1T0 RZ, [R0+URZ], RZ ;  /* 0x000000ff00ff19a7 */ /* 0x0005e800081004ff */
.L_x_109:
[----:B------:R-:W3:Y:S01]  /*71b0*/  @P1 SYNCS.PHASECHK.TRANS64.TRYWAIT P0, [R3+URZ+0x20], R2 ;  /* 0x00002002030015a7 */ /* 0x000ee200080011ff */
[----:B------:R-:W-:Y:S01]  /*71c0*/  BSSY B1, `(.L_x_110) ;  /* 0x0000017000017945 */ /* 0x000fe20003800000 */
[----:B---3--:R-:W-:Y:S03]  /*71d0*/  @P1 SEL R60, RZ, 0x1, !P0 ;  /* 0x00000001ff3c1807 */ /* 0x008fe60004000000 */
[----:B------:R-:W-:Y:S05]  /*71e0*/  @!P1 BRA `(.L_x_111) ;  /* 0x0000000000509947 */ /* 0x000fea0003800000 */
[----:B------:R-:W-:Y:S01]  /*71f0*/  ISETP.NE.AND P1, PT, R61, RZ, PT ;  /* 0x000000ff3d00720c */ /* 0x000fe20003f25270 */
[----:B------:R-:W-:Y:S01]  /*7200*/  BSSY B0, `(.L_x_112) ;  /* 0x000000a000007945 */ /* 0x000fe20003800000 */
[----:B------:R-:W-:Y:S11]  /*7210*/  ISETP.NE.AND P0, PT, R60, RZ, PT ;  /* 0x000000ff3c00720c */ /* 0x000ff60003f05270 */
[----:B------:R-:W-:Y:S04]  /*7220*/  @P1 IMAD R4, R46, 0x2000, R47 ;  /* 0x000020002e041824 */ /* 0x000fe800078e022f */
[----:B------:R-:W-:Y:S04]  /*7230*/  @P1 VIADD R7, R4, UR44 ;  /* 0x0000002c04071c36 */ /* 0x000fe80008000000 */
[----:B------:R-:W-:Y:S01]  /*7240*/  @P1 IMAD.IADD R2, R94, 0x1, R7 ;  /* 0x000000015e021824 */ /* 0x000fe200078e0207 */
[----:B------:R-:W-:Y:S01]  /*7250*/  @P1 IADD3 R5, PT, PT, R62, R7, RZ ;  /* 0x000000073e051210 */ /* 0x000fe20007ffe0ff */
[----:B------:R-:W-:Y:S06]  /*7260*/  @P0 BRA `(.L_x_113) ;  /* 0x00000000000c0947 */ /* 0x000fec0003800000 */
[----:B--2---:R-:W-:Y:S04]  /*7270*/  SHF.L.U32 R0, R93, 0x1f, RZ ;  /* 0x0000001f5d007819 */ /* 0x004fe800000006ff */
[----:B------:R-:W2:Y:S02]  /*7280*/  SYNCS.PHASECHK.TRANS64.TRYWAIT P0, [R3+URZ+0x20], R0 ;  /* 0x00002000030075a7 */ /* 0x000ea400080011ff */
[----:B--2---:R-:W-:Y:S05]  /*7290*/  @!P0 BRA `(.L_x_114) ;  /* 0x00000030005c8947 */ /* 0x004fea0003800000 */
.L_x_113:
[----:B------:R-:W-:Y:S05]  /*72a0*/  BSYNC B0 ;  /* 0x0000000000007941 */ /* 0x000fea0003800000 */
.L_x_112:
[----:B------:R-:W-:Y:S02]  /*72b0*/  ISETP.NE.AND P0, PT, R61, RZ, PT ;  /* 0x000000ff3d00720c */ /* 0x000fe40003f05270 */
[----:B------:R-:W-:Y:S11]  /*72c0*/  IADD3 R46, PT, PT, R46, 0x1, RZ ;  /* 0x000000012e2e7810 */ /* 0x000ff60007ffe0ff */
[----:B--2---:R-:W-:Y:S01]  /*72d0*/  @P0 IMAD.IADD R0, R94, 0x1, R5 ;  /* 0x000000015e000824 */ /* 0x004fe200078e0205 */
[----:B------:R-:W-:Y:S05]  /*72e0*/  @P0 WARPSYNC.ALL ;  /* 0x0000000000000948 */ /* 0x000fea0003800000 */
[----:B------:R3:W4:Y:S04]  /*72f0*/  @P0 LDSM.16.M88.4 R48, [R4+UR44+0x400] ;  /* 0x0004002c0430083b */ /* 0x0007280008000200 */
[----:B------:R3:W2:Y:S04]  /*7300*/  @P0 LDSM.16.M88.4 R56, [R2+0x400] ;  /* 0x000400000238083b */ /* 0x0006a80000000200 */
[----:B------:R3:W1:Y:S04]  /*7310*/  @P0 LDSM.16.M88.4 R64, [R5+0x400] ;  /* 0x000400000540083b */ /* 0x0006680000000200 */
[----:B------:R3:W1:Y:S02]  /*7320*/  @P0 LDSM.16.M88.4 R72, [R0+0x400] ;  /* 0x000400000048083b */ /* 0x0006640000000200 */
.L_x_111:
[----:B------:R-:W-:Y:S05]  /*7330*/  BSYNC B1 ;  /* 0x0000000000017941 */ /* 0x000fea0003800000 */
.L_x_110:
[----:B------:R-:W-:Y:S05]  /*7340*/  VIADD R3, R39, 0x40 ;  /* 0x0000004027037836 */ /* 0x000fea0000000000 */
[----:B------:R-:W-:Y:S04]  /*7350*/  SHF.R.U32.HI R3, RZ, 0x15, R3 ;  /* 0x00000015ff037819 */ /* 0x000fe80000011603 */
[----:B------:R-:W-:Y:S11]  /*7360*/  LOP3.LUT P0, RZ, R3, 0x3, R86, 0x48, !PT ;  /* 0x0000000303ff7812 */ /* 0x000ff60007804856 */
[----:B------:R-:W-:Y:S02]  /*7370*/  @!UPT UIADD3 URZ, UPT, UPT, URZ, URZ, URZ ;  /* 0x000000fffffff290 */ /* 0x000fe4000fffe0ff */
[----:B------:R-:W-:Y:S05]  /*7380*/  @!P0 BRA `(.L_x_115) ;  /* 0x0000000000408947 */ /* 0x000fea0003800000 */
[----:B------:R-:W5:Y:S01]  /*7390*/  LDCU.64 UR8, c[0x4][0x70] ;  /* 0x01000e00ff0877ac */ /* 0x000f620008000a00 */
[----:B------:R-:W-:Y:S01]  /*73a0*/  MOV R3, 0x0 ;  /* 0x0000000000037802 */ /* 0x000fe20000000f00 */
[----:B------:R-:W-:Y:S02]  /*73b0*/  HFMA2 R12, -RZ, RZ, 0, 5.9604644775390625e-08 ;  /* 0x00000001ff0c7431 */ /* 0x000fe400000001ff */
[----:B------:R-:W-:Y:S02]  /*73c0*/  IMAD.MOV.U32 R8, RZ, RZ, 0x192 ;  /* 0x00000192ff087424 */ /* 0x000fe400078e00ff */
[----:B------:R-:W-:Y:S01]  /*73d0*/  IMAD.MOV.U32 R13, RZ, RZ, RZ ;  /* 0x000000ffff0d7224 */ /* 0x000fe200078e00ff */
[----:B------:R-:W2:Y:S01]  /*73e0*/  LDCU.64 UR6, c[0x4][0x78] ;  /* 0x01000f00ff0677ac */ /* 0x000ea20008000a00 */
[----:B---3--:R-:W3:Y:S01]  /*73f0*/  LDC.64 R2, c[0x4][R3] ;  /* 0x0100000003027b82 */ /* 0x008ee20000000a00 */
[----:B------:R-:W4:Y:S01]  /*7400*/  LDCU.64 UR4, c[0x4][0x10] ;  /* 0x01000200ff0477ac */ /* 0x000f220008000a00 */
[----:B-----5:R-:W-:Y:S01]  /*7410*/  MOV R5, UR9 ;  /* 0x0000000900057c02 */ /* 0x020fe20008000f00 */
[----:B------:R-:W-:Y:S01]  /*7420*/  IMAD.U32 R4, RZ, RZ, UR8 ;  /* 0x00000008ff047e24 */ /* 0x000fe2000f8e00ff */
[----:B--2---:R-:W-:Y:S01]  /*7430*/  MOV R7, UR7 ;  /* 0x0000000700077c02 */ /* 0x004fe20008000f00 */
[----:B------:R-:W-:Y:S01]  /*7440*/  IMAD.U32 R6, RZ, RZ, UR6 ;  /* 0x00000006ff067e24 */ /* 0x000fe2000f8e00ff */
[----:B----4-:R-:W-:Y:S01]  /*7450*/  MOV R11, UR5 ;  /* 0x00000005000b7c02 */ /* 0x010fe20008000f00 */
[----:B------:R-:W-:Y:S02]  /*7460*/  IMAD.U32 R10, RZ, RZ, UR4 ;  /* 0x00000004ff0a7e24 */ /* 0x000fe4000f8e00ff */
[----:B------:R-:W-:Y:S07]  /*7470*/  LEPC R20, `(.L_x_115) ;  /* 0x000000001014794e */ /* 0x000fee0000000000 */
[----:B-1-3--:R-:W-:Y:S05]  /*7480*/  CALL.ABS.NOINC R2 ;  /* 0x0000000002007343 */ /* 0x00afea0003c00000 */
.L_x_115:
[C---:B----4-:R-:W-:Y:S01]  /*7490*/  SHF.L.U32 R40, R48.reuse, 0x10, RZ ;  /* 0x0000001030287819 */ /* 0x050fe200000006ff */
[----:B------:R-:W-:Y:S05]  /*74a0*/  WARPSYNC.ALL ;  /* 0x0000000000007948 */ /* 0x000fea0003800000 */
[----:B------:R-:W-:Y:S01]  /*74b0*/  R2UR UR4, R39 ;  /* 0x00000000270472ca */ /* 0x000fe200000e0000 */
[----:B------:R-:W-:Y:S01]  /*74c0*/  BSSY.RECONVERGENT B0, `(.L_x_116) ;  /* 0x0000090000007945 */ /* 0x000fe20003800200 */
[----:B------:R-:W-:Y:S02]  /*74d0*/  LOP3.LUT R43, R48, 0xffff0000, RZ, 0xc0, !PT ;  /* 0xffff0000302b7812 */ /* 0x000fe400078ec0ff */
[----:B------:R-:W-:Y:S02]  /*74e0*/  LOP3.LUT R42, R49, 0xffff0000, RZ, 0xc0, !PT ;  /* 0xffff0000312a7812 */ /* 0x000fe400078ec0ff */
[----:B------:R-:W-:Y:S02]  /*74f0*/  SHF.L.U32 R45, R51, 0x10, RZ ;  /* 0x00000010332d7819 */ /* 0x000fe400000006ff */
[----:B------:R-:W-:Y:S02]  /*7500*/  ISETP.NE.AND P6, PT, R97, RZ, PT ;  /* 0x000000ff6100720c */ /* 0x000fe40003fc5270 */
[----:B-1----:R-:W-:Y:S02]  /*7510*/  MOV R52, UR46 ;  /* 0x0000002e00347c02 */ /* 0x002fe40008000f00 */
[----:B------:R-:W-:Y:S01]  /*7520*/  MOV R63, UR52 ;  /* 0x00000034003f7c02 */ /* 0x000fe20008000f00 */
[----:B---3--:R-:W2:Y:S01]  /*7530*/  LDTM.16dp256bit.x8 R4, tmem[UR4+0x40] ;  /* 0x00004004000479ee */ /* 0x008ea200081a0000 */
[----:B------:R-:W-:Y:S02]  /*7540*/  LOP3.LUT R44, R75, 0xffff0000, RZ, 0xc0, !PT ;  /* 0xffff00004b2c7812 */ /* 0x000fe400078ec0ff */
[----:B------:R-:W-:Y:S02]  /*7550*/  ISETP.NE.AND P0, PT, R96, RZ, PT ;  /* 0x000000ff6000720c */ /* 0x000fe40003f05270 */
[----:B------:R-:W-:Y:S03]  /*7560*/  LEA R103, R46, UR44, 0x3 ;  /* 0x0000002c2e677c11 */ /* 0x000fe6000f8e18ff */
[----:B------:R-:W-:Y:S02]  /*7570*/  @P6 LEA R52, R52, UR44, 0x3 ;  /* 0x0000002c34346c11 */ /* 0x000fe4000f8e18ff */
[----:B------:R-:W-:Y:S02]  /*7580*/  @P6 SHF.L.U32 R112, R93, 0x1f, RZ ;  /* 0x0000001f5d706819 */ /* 0x000fe400000006ff */
[----:B------:R-:W-:Y:S04]  /*7590*/  @P6 IADD3 R52, PT, PT, R52, 0x40, RZ ;  /* 0x0000004034346810 */ /* 0x000fe80007ffe0ff */
[----:B------:R-:W-:Y:S01]  /*75a0*/  @P6 PRMT R63, R63, 0x654, R52 ;  /* 0x000006543f3f6816 */ /* 0x000fe20000000034 */
[C---:B--2---:R-:W-:Y:S01]  /*75b0*/  FMUL R0, R38.reuse, R4 ;  /* 0x0000000426007220 */ /* 0x044fe20000400000 */
[C---:B------:R-:W-:Y:S01]  /*75c0*/  FMUL R2, R38.reuse, R5 ;  /* 0x0000000526027220 */ /* 0x040fe20000400000 */
[C---:B------:R-:W-:Y:S01]  /*75d0*/  FMUL R3, R38.reuse, R6 ;  /* 0x0000000626037220 */ /* 0x040fe20000400000 */
[----:B------:R-:W-:Y:S01]  /*75e0*/  FMUL R7, R38, R7 ;  /* 0x0000000726077220 */ /* 0x000fe20000400000 */
[----:B------:R-:W-:Y:S01]  /*75f0*/  FFMA R0, R41, R40, R0 ;  /* 0x0000002829007223 */ /* 0x000fe20000000000 */
[----:B------:R-:W-:Y:S01]  /*7600*/  SHF.L.U32 R40, R49, 0x10, RZ ;  /* 0x0000001031287819 */ /* 0x000fe200000006ff */
[C---:B------:R-:W-:Y:S01]  /*7610*/  FFMA R2, R41.reuse, R43, R2 ;  /* 0x0000002b29027223 */ /* 0x040fe20000000002 */
[----:B------:R-:W-:Y:S01]  /*7620*/  SHF.L.U32 R43, R50, 0x10, RZ ;  /* 0x00000010322b7819 */ /* 0x000fe200000006ff */
[C---:B------:R-:W-:Y:S01]  /*7630*/  FMUL R4, R38.reuse, R8 ;  /* 0x0000000826047220 */ /* 0x040fe20000400000 */
[----:B------:R-:W-:Y:S01]  /*7640*/  FMUL R5, R38, R9 ;  /* 0x0000000926057220 */ /* 0x000fe20000400000 */
[C---:B------:R-:W-:Y:S01]  /*7650*/  FFMA R3, R41.reuse, R40, R3 ;  /* 0x0000002829037223 */ /* 0x040fe20000000003 */
[----:B------:R-:W-:Y:S01]  /*7660*/  LOP3.LUT R40, R50, 0xffff0000, RZ, 0xc0, !PT ;  /* 0xffff000032287812 */ /* 0x000fe200078ec0ff */
[----:B------:R-:W-:Y:S01]  /*7670*/  FFMA R7, R41, R42, R7 ;  /* 0x0000002a29077223 */ /* 0x000fe20000000007 */
[----:B------:R-:W-:Y:S01]  /*7680*/  LOP3.LUT R42, R51, 0xffff0000, RZ, 0xc0, !PT ;  /* 0xffff0000332a7812 */ /* 0x000fe200078ec0ff */
[----:B------:R-:W-:Y:S01]  /*7690*/  FMUL R6, R38, R10 ;  /* 0x0000000a26067220 */ /* 0x000fe20000400000 */
[----:B------:R-:W-:Y:S01]  /*76a0*/  F2FP.BF16.F32.PACK_AB R52, R2, R0 ;  /* 0x000000000234723e */ /* 0x000fe200000010ff */
[----:B------:R-:W-:Y:S01]  /*76b0*/  FMUL R11, R38, R11 ;  /* 0x0000000b260b7220 */ /* 0x000fe20000400000 */
[----:B------:R-:W-:Y:S01]  /*76c0*/  F2FP.BF16.F32.PACK_AB R53, R7, R3 ;  /* 0x000000030735723e */ /* 0x000fe200000010ff */
        /* <DEDUP_REMOVED lines=52> */
[----:B------:R1:W-:Y:S01]  /*7a10*/  STSM.16.M88.4 [R99+0x2400], R52 ;  /* 0x0024003463007844 */ /* 0x0003e20000000200 */
[----:B------:R-:W-:Y:S01]  /*7a20*/  F2FP.BF16.F32.PACK_AB R105, R23, R18 ;  /* 0x000000121769723e */ /* 0x000fe200000010ff */
[C---:B------:R-:W-:Y:S01]  /*7a30*/  FMUL R21, R38.reuse, R25 ;  /* 0x0000001926157220 */ /* 0x040fe20000400000 */
[----:B------:R-:W-:Y:S01]  /*7a40*/  FMUL R22, R38, R26 ;  /* 0x0000001a26167220 */ /* 0x000fe20000400000 */
[----:B------:R-:W-:Y:S01]  /*7a50*/  FFMA R20, R41, R40, R20 ;  /* 0x0000002829147223 */ /* 0x000fe20000000014 */
[----:B------:R-:W-:Y:S03]  /*7a60*/  LOP3.LUT R40, R67, 0xffff0000, RZ, 0xc0, !PT ;  /* 0xffff000043287812 */ /* 0x000fe600078ec0ff */
[----:B------:R1:W-:Y:S01]  /*7a70*/  STSM.16.M88.4 [R98+0x2400], R68 ;  /* 0x0024004462007844 */ /* 0x0003e20000000200 */
[C---:B------:R-:W-:Y:S01]  /*7a80*/  FFMA R21, R41.reuse, R42, R21 ;  /* 0x0000002a29157223 */ /* 0x040fe20000000015 */
[C---:B------:R-:W-:Y:S01]  /*7a90*/  LOP3.LUT R42, R72.reuse, 0xffff0000, RZ, 0xc0, !PT ;  /* 0xffff0000482a7812 */ /* 0x040fe200078ec0ff */
[C---:B------:R-:W-:Y:S01]  /*7aa0*/  FFMA R22, R41.reuse, R43, R22 ;  /* 0x0000002b29167223 */ /* 0x040fe20000000016 */
[----:B------:R-:W-:Y:S01]  /*7ab0*/  SHF.L.U32 R43, R72, 0x10, RZ ;  /* 0x00000010482b7819 */ /* 0x000fe200000006ff */
[C---:B------:R-:W-:Y:S01]  /*7ac0*/  FMUL R27, R38.reuse, R27 ;  /* 0x0000001b261b7220 */ /* 0x040fe20000400000 */
[C---:B------:R-:W-:Y:S01]  /*7ad0*/  FMUL R24, R38.reuse, R28 ;  /* 0x0000001c26187220 */ /* 0x040fe20000400000 */
[C---:B------:R-:W-:Y:S01]  /*7ae0*/  FMUL R25, R38.reuse, R29 ;  /* 0x0000001d26197220 */ /* 0x040fe20000400000 */
[C---:B------:R-:W-:Y:S01]  /*7af0*/  FMUL R26, R38.reuse, R30 ;  /* 0x0000001e261a7220 */ /* 0x040fe20000400000 */
[C---:B------:R-:W-:Y:S01]  /*7b00*/  FFMA R27, R41.reuse, R40, R27 ;  /* 0x00000028291b7223 */ /* 0x040fe2000000001b */
[----:B------:R-:W-:Y:S01]  /*7b10*/  FFMA R24, R41, R43, R24 ;  /* 0x0000002b29187223 */ /* 0x000fe20000000018 */
[----:B------:R-:W-:Y:S01]  /*7b20*/  LOP3.LUT R40, R73, 0xffff0000, RZ, 0xc0, !PT ;  /* 0xffff000049287812 */ /* 0x000fe200078ec0ff */
[C---:B------:R-:W-:Y:S01]  /*7b30*/  FFMA R25, R41.reuse, R42, R25 ;  /* 0x0000002a29197223 */ /* 0x040fe20000000019 */
[----:B------:R-:W-:Y:S01]  /*7b40*/  FMUL R31, R38, R31 ;  /* 0x0000001f261f7220 */ /* 0x000fe20000400000 */
[----:B------:R-:W-:Y:S01]  /*7b50*/  SHF.L.U32 R43, R74, 0x10, RZ ;  /* 0x000000104a2b7819 */ /* 0x000fe200000006ff */
[----:B------:R-:W-:Y:S01]  /*7b60*/  FFMA R26, R41, R45, R26 ;  /* 0x0000002d291a7223 */ /* 0x000fe2000000001a */
[----:B------:R-:W-:Y:S01]  /*7b70*/  FMUL R28, R38, R32 ;  /* 0x00000020261c7220 */ /* 0x000fe20000400000 */
[----:B------:R-:W-:Y:S01]  /*7b80*/  LOP3.LUT R42, R74, 0xffff0000, RZ, 0xc0, !PT ;  /* 0xffff00004a2a7812 */ /* 0x000fe200078ec0ff */
[C---:B------:R-:W-:Y:S01]  /*7b90*/  FMUL R29, R38.reuse, R33 ;  /* 0x00000021261d7220 */ /* 0x040fe20000400000 */
[----:B------:R-:W-:Y:S01]  /*7ba0*/  SHF.L.U32 R45, R75, 0x10, RZ ;  /* 0x000000104b2d7819 */ /* 0x000fe200000006ff */
[C---:B------:R-:W-:Y:S01]  /*7bb0*/  FMUL R30, R38.reuse, R34 ;  /* 0x00000022261e7220 */ /* 0x040fe20000400000 */
[C---:B------:R-:W-:Y:S01]  /*7bc0*/  FFMA R31, R41.reuse, R40, R31 ;  /* 0x00000028291f7223 */ /* 0x040fe2000000001f */
        /* <DEDUP_REMOVED lines=9> */
[----:B------:R1:W-:Y:S01]  /*7c60*/  STSM.16.M88.4 [R101+0x2000], R104 ;  /* 0x0020006865007844 */ /* 0x0003e20000000200 */
[----:B------:R-:W-:Y:S02]  /*7c70*/  F2FP.BF16.F32.PACK_AB R110, R29, R28 ;  /* 0x0000001c1d6e723e */ /* 0x000fe400000010ff */
[----:B------:R-:W-:Y:S05]  /*7c80*/  F2FP.BF16.F32.PACK_AB R111, R35, R30 ;  /* 0x0000001e236f723e */ /* 0x000fea00000010ff */
[----:B------:R1:W-:Y:S01]  /*7c90*/  STSM.16.M88.4 [R102+0x2000], R108 ;  /* 0x0020006c66007844 */ /* 0x0003e20000000200 */
        /* <DEDUP_REMOVED lines=9> */
[----:B------:R-:W-:Y:S02]  /*7d30*/  UIADD3 UR9, UPT, UPT, UR49, 0x40, URZ ;  /* 0x0000004031097890 */ /* 0x000fe4000fffe0ff */
[----:B------:R-:W-:Y:S01]  /*7d40*/  UIADD3 UR8, UPT, UPT, UR44, 0x2400, URZ ;  /* 0x000024002c087890 */ /* 0x000fe2000fffe0ff */
[----:B------:R-:W-:Y:S01]  /*7d50*/  UMOV UR10, UR50 ;  /* 0x00000032000a7c82 */ /* 0x000fe20008000000 */
[----:B------:R-:W-:Y:S01]  /*7d60*/  UMOV UR11, UR36 ;  /* 0x00000024000b7c82 */ /* 0x000fe20008000000 */
[----:B--2---:R-:W-:Y:S04]  /*7d70*/  UIADD3 UR4, UP0, UPT, UR6, 0x680, URZ ;  /* 0x0000068006047890 */ /* 0x004fe8000ff1e0ff */
[----:B------:R-:W-:Y:S09]  /*7d80*/  UIADD3.X UR5, UPT, UPT, URZ, UR7, URZ, UP0, !UPT ;  /* 0x00000007ff057290 */ /* 0x000ff200087fe4ff */
[----:B------:R2:W-:Y:S01]  /*7d90*/  UTMASTG.3D [UR8], [UR4] ;  /* 0x00000008040073b5 */ /* 0x0005e20008010000 */
[----:B------:R0:W-:Y:S01]  /*7da0*/  UTMACMDFLUSH ;  /* 0x00000000000079b7 */ /* 0x0001e20000000000 */
[----:B--2---:R-:W-:Y:S04]  /*7db0*/  DEPBAR.LE SB0, 0x1 ;  /* 0x000080400000791a */ /* 0x004fe80000000000 */
.L_x_117:
[----:B------:R-:W-:Y:S05]  /*7dc0*/  BSYNC.RECONVERGENT B0 ;  /* 0x0000000000007941 */ /* 0x000fea0003800200 */
.L_x_116:
[----:B------:R-:W-:Y:S01]  /*7dd0*/  BAR.SYNC.DEFER_BLOCKING 0x1, 0x80 ;  /* 0x0042000000007b1d */ /* 0x000fe20000010000 */
[----:B------:R-:W-:Y:S04]  /*7de0*/  UIADD3 UR4, UPT, UPT, UR46, 0x1, URZ ;  /* 0x000000012e047890 */ /* 0x000fe8000fffe0ff */
[----:B------:R-:W-:Y:S04]  /*7df0*/  UISETP.NE.AND UP0, UPT, UR4, 0x4, UPT ;  /* 0x000000040400788c */ /* 0x000fe8000bf05270 */
[----:B------:R-:W-:Y:S01]  /*7e00*/  USEL UR45, UR4, URZ, UP0 ;  /* 0x000000ff042d7287 */ /* 0x000fe20008000000 */
[----:B------:R2:W-:Y:S01]  /*7e10*/  @P6 SYNCS.ARRIVE.TRANS64.RED.A1T0 RZ, [R63+URZ], RZ ;  /* 0x000000ff3fff69a7 */ /* 0x0005e200081004ff */
[----:B------:R-:W-:Y:S01]  /*7e20*/  BSSY B1, `(.L_x_118) ;  /* 0x0000018000017945 */ /* 0x000fe20003800000 */
[----:B------:R-:W3:Y:S02]  /*7e30*/  @P6 SYNCS.PHASECHK.TRANS64.TRYWAIT P0, [R103+URZ+0x20], R112 ;  /* 0x00002070670065a7 */ /* 0x000ee400080011ff */
[----:B---3--:R-:W-:Y:S01]  /*7e40*/  @P6 SEL R60, RZ, 0x1, !P0 ;  /* 0x00000001ff3c6807 */ /* 0x008fe20004000000 */
[----:B--2---:R-:W-:Y:S06]  /*7e50*/  @!P6 BRA `(.L_x_119) ;  /* 0x000000000050e947 */ /* 0x004fec0003800000 */
        /* <DEDUP_REMOVED lines=8> */
[----:B------:R-:W-:Y:S04]  /*7ee0*/  SHF.L.U32 R4, R93, 0x1f, RZ ;  /* 0x0000001f5d047819 */ /* 0x000fe800000006ff */
[----:B------:R-:W2:Y:S02]  /*7ef0*/  SYNCS.PHASECHK.TRANS64.TRYWAIT P0, [R103+URZ+0x20], R4 ;  /* 0x00002004670075a7 */ /* 0x000ea400080011ff */
[----:B--2---:R-:W-:Y:S05]  /*7f00*/  @!P0 BRA `(.L_x_122) ;  /* 0x0000002400548947 */ /* 0x004fea0003800000 */
.L_x_121:
[----:B------:R-:W-:Y:S05]  /*7f10*/  BSYNC B0 ;  /* 0x0000000000007941 */ /* 0x000fea0003800000 */
.L_x_120:
[----:B------:R-:W-:Y:S02]  /*7f20*/  ISETP.NE.AND P0, PT, R61, RZ, PT ;  /* 0x000000ff3d00720c */ /* 0x000fe40003f05270 */
[----:B------:R-:W-:Y:S11]  /*7f30*/  IADD3 R46, PT, PT, R46, 0x1, RZ ;  /* 0x000000012e2e7810 */ /* 0x000ff60007ffe0ff */
[----:B--2---:R-:W-:Y:S01]  /*7f40*/  @P0 IMAD.IADD R4, R94, 0x1, R3 ;  /* 0x000000015e040824 */ /* 0x004fe200078e0203 */
[----:B------:R-:W-:Y:S05]  /*7f50*/  @P0 WARPSYNC.ALL ;  /* 0x0000000000000948 */ /* 0x000fea0003800000 */
[----:B------:R2:W3:Y:S04]  /*7f60*/  @P0 LDSM.16.M88.4 R48, [R2+UR44+0x400] ;  /* 0x0004002c0230083b */ /* 0x0004e80008000200 */
[----:B------:R2:W4:Y:S04]  /*7f70*/  @P0 LDSM.16.M88.4 R56, [R0+0x400] ;  /* 0x000400000038083b */ /* 0x0005280000000200 */
[----:B------:R2:W1:Y:S04]  /*7f80*/  @P0 LDSM.16.M88.4 R64, [R3+0x400] ;  /* 0x000400000340083b */ /* 0x0004680000000200 */
[----:B------:R2:W1:Y:S02]  /*7f90*/  @P0 LDSM.16.M88.4 R72, [R4+0x400] ;  /* 0x000400000448083b */ /* 0x0004640000000200 */
.L_x_119:
[----:B------:R-:W-:Y:S05]  /*7fa0*/  BSYNC B1 ;  /* 0x0000000000017941 */ /* 0x000fea0003800000 */
.L_x_118:
[----:B--2---:R-:W-:Y:S05]  /*7fb0*/  VIADD R3, R39, 0x80 ;  /* 0x0000008027037836 */ /* 0x004fea0000000000 */
[----:B------:R-:W-:Y:S04]  /*7fc0*/  SHF.R.U32.HI R3, RZ, 0x15, R3 ;  /* 0x00000015ff037819 */ /* 0x000fe80000011603 */
[----:B------:R-:W-:Y:S11]  /*7fd0*/  LOP3.LUT P0, RZ, R3, 0x3, R86, 0x48, !PT ;  /* 0x0000000303ff7812 */ /* 0x000ff60007804856 */
[----:B------:R-:W-:Y:S02]  /*7fe0*/  @!UPT UIADD3 URZ, UPT, UPT, URZ, URZ, URZ ;  /* 0x000000fffffff290 */ /* 0x000fe4000fffe0ff */
[----:B------:R-:W-:Y:S05]  /*7ff0*/  @!P0 BRA `(.L_x_123) ;  /* 0x0000000000408947 */ /* 0x000fea0003800000 */
[----:B------:R-:W2:Y:S01]  /*8000*/  LDCU.64 UR8, c[0x4][0x70] ;  /* 0x01000e00ff0877ac */ /* 0x000ea20008000a00 */
[----:B------:R-:W-:Y:S01]  /*8010*/  MOV R3, 0x0 ;  /* 0x0000000000037802 */ /* 0x000fe20000000f00 */
[----:B------:R-:W-:Y:S02]  /*8020*/  HFMA2 R12, -RZ, RZ, 0, 5.9604644775390625e-08 ;  /* 0x00000001ff0c7431 */ /* 0x000fe400000001ff */
[----:B------:R-:W-:Y:S02]  /*8030*/  IMAD.MOV.U32 R8, RZ, RZ, 0x192 ;  /* 0x00000192ff087424 */ /* 0x000fe400078e00ff */
[----:B------:R-:W-:Y:S01]  /*8040*/  IMAD.MOV.U32 R13, RZ, RZ, RZ ;  /* 0x000000ffff0d7224 */ /* 0x000fe200078e00ff */
[----:B------:R-:W5:Y:S01]  /*8050*/  LDCU.64 UR6, c[0x4][0x78] ;  /* 0x01000f00ff0677ac */ /* 0x000f620008000a00 */
[----:B------:R-:W1:Y:S01]  /*8060*/  LDC.64 R2, c[0x4][R3] ;  /* 0x0100000003027b82 */ /* 0x000e620000000a00 */
[----:B------:R-:W3:Y:S01]  /*8070*/  LDCU.64 UR4, c[0x4][0x10] ;  /* 0x01000200ff0477ac */ /* 0x000ee20008000a00 */
[----:B--2---:R-:W-:Y:S01]  /*8080*/  MOV R5, UR9 ;  /* 0x0000000900057c02 */ /* 0x004fe20008000f00 */
[----:B------:R-:W-:Y:S01]  /*8090*/  IMAD.U32 R4, RZ, RZ, UR8 ;  /* 0x00000008ff047e24 */ /* 0x000fe2000f8e00ff */
[----:B-----5:R-:W-:Y:S01]  /*80a0*/  MOV R7, UR7 ;  /* 0x0000000700077c02 */ /* 0x020fe20008000f00 */
[----:B------:R-:W-:Y:S01]  /*80b0*/  IMAD.U32 R6, RZ, RZ, UR6 ;  /* 0x00000006ff067e24 */ /* 0x000fe2000f8e00ff */
[----:B---3--:R-:W-:Y:S01]  /*80c0*/  MOV R11, UR5 ;  /* 0x00000005000b7c02 */ /* 0x008fe20008000f00 */
[----:B------:R-:W-:Y:S02]  /*80d0*/  IMAD.U32 R10, RZ, RZ, UR4 ;  /* 0x00000004ff0a7e24 */ /* 0x000fe4000f8e00ff */
[----:B------:R-:W-:Y:S07]  /*80e0*/  LEPC R20, `(.L_x_123) ;  /* 0x000000001014794e */ /* 0x000fee0000000000 */
[----:B-1--4-:R-:W-:Y:S05]  /*80f0*/  CALL.ABS.NOINC R2 ;  /* 0x0000000002007343 */ /* 0x012fea0003c00000 */
.L_x_123:
[C---:B---3--:R-:W-:Y:S01]  /*8100*/  SHF.L.U32 R40, R48.reuse, 0x10, RZ ;  /* 0x0000001030287819 */ /* 0x048fe200000006ff */
        /* <DEDUP_REMOVED lines=9> */
[----:B------:R-:W1:Y:S01]  /*81a0*/  LDTM.16dp256bit.x8 R4, tmem[UR4+0x80] ;  /* 0x00008004000479ee */ /* 0x000e6200081a0000 */
[----:B------:R-:W-:Y:S02]  /*81b0*/  LOP3.LUT R44, R75, 0xffff0000, RZ, 0xc0, !PT ;  /* 0xffff00004b2c7812 */ /* 0x000fe400078ec0ff */
[----:B------:R-:W-:Y:S02]  /*81c0*/  ISETP.NE.AND P0, PT, R96, RZ, PT ;  /* 0x000000ff6000720c */ /* 0x000fe40003f05270 */
[----:B------:R-:W-:Y:S03]  /*81d0*/  LEA R112, R46, UR44, 0x3 ;  /* 0x0000002c2e707c11 */ /* 0x000fe6000f8e18ff */
[----:B------:R-:W-:Y:S02]  /*81e0*/  @P6 LEA R52, R52, UR44, 0x3 ;  /* 0x0000002c34346c11 */ /* 0x000fe4000f8e18ff */
[----:B------:R-:W-:Y:S02]  /*81f0*/  @P6 SHF.L.U32 R103, R93, 0x1f, RZ ;  /* 0x0000001f5d676819 */ /* 0x000fe400000006ff */
[----:B------:R-:W-:Y:S04]  /*8200*/  @P6 IADD3 R52, PT, PT, R52, 0x40, RZ ;  /* 0x0000004034346810 */ /* 0x000fe80007ffe0ff */
[----:B------:R-:W-:Y:S01]  /*8210*/  @P6 PRMT R63, R63, 0x654, R52 ;  /* 0x000006543f3f6816 */ /* 0x000fe20000000034 */
[C---:B-1----:R-:W-:Y:S01]  /*8220*/  FMUL R0, R38.reuse, R4 ;  /* 0x0000000426007220 */ /* 0x042fe20000400000 */
        /* <DEDUP_REMOVED lines=18> */
[----:B----4-:R-:W-:Y:S01]  /*8350*/  SHF.L.U32 R43, R57, 0x10, RZ ;  /* 0x00000010392b7819 */ /* 0x010fe200000006ff */
        /* <DEDUP_REMOVED lines=109> */
.L_x_125:
[----:B------:R-:W-:Y:S05]  /*8a30*/  BSYNC.RECONVERGENT B0 ;  /* 0x0000000000007941 */ /* 0x000fea0003800200 */
.L_x_124:
        /* <DEDUP_REMOVED lines=20> */
.L_x_129:
[----:B------:R-:W-:Y:S05]  /*8b80*/  BSYNC B0 ;  /* 0x0000000000007941 */ /* 0x000fea0003800000 */
.L_x_128:
[----:B------:R-:W-:Y:S11]  /*8b90*/  ISETP.NE.AND P0, PT, R61, RZ, PT ;  /* 0x000000ff3d00720c */ /* 0x000ff60003f05270 */
[----:B------:R-:W-:Y:S02]  /*8ba0*/  @!UPT UIADD3 URZ, UPT, UPT, URZ, URZ, URZ ;  /* 0x000000fffffff290 */ /* 0x000fe4000fffe0ff */
[----:B------:R-:W-:Y:S01]  /*8bb0*/  @P0 IADD3 R2, PT, PT, R94, R5, RZ ;  /* 0x000000055e020210 */ /* 0x000fe20007ffe0ff */
[----:B------:R-:W-:Y:S05]  /*8bc0*/  @P0 WARPSYNC.ALL ;  /* 0x0000000000000948 */ /* 0x000fea0003800000 */
[----:B------:R3:W4:Y:S04]  /*8bd0*/  @P0 LDSM.16.M88.4 R48, [R46+UR44+0x400] ;  /* 0x0004002c2e30083b */ /* 0x0007280008000200 */
[----:B------:R3:W1:Y:S04]  /*8be0*/  @P0 LDSM.16.M88.4 R56, [R0+0x400] ;  /* 0x000400000038083b */ /* 0x0006680000000200 */
[----:B------:R3:W1:Y:S04]  /*8bf0*/  @P0 LDSM.16.M88.4 R64, [R5+0x400] ;  /* 0x000400000540083b */ /* 0x0006680000000200 */
[----:B------:R3:W1:Y:S02]  /*8c00*/  @P0 LDSM.16.M88.4 R72, [R2+0x400] ;  /* 0x000400000248083b */ /* 0x0006640000000200 */
.L_x_127:
[----:B------:R-:W-:Y:S05]  /*8c10*/  BSYNC B1 ;  /* 0x0000000000017941 */ /* 0x000fea0003800000 */
.L_x_126:
        /* <DEDUP_REMOVED lines=11> */
[----:B---3--:R-:W3:Y:S01]  /*8cd0*/  LDC.64 R2, c[0x4][R3] ;  /* 0x0100000003027b82 */ /* 0x008ee20000000a00 */
[----:B------:R-:W4:Y:S01]  /*8ce0*/  LDCU.64 UR4, c[0x4][0x10] ;  /* 0x01000200ff0477ac */ /* 0x000f220008000a00 */
[----:B--2---:R-:W-:Y:S01]  /*8cf0*/  MOV R5, UR9 ;  /* 0x0000000900057c02 */ /* 0x004fe20008000f00 */
[----:B------:R-:W-:Y:S01]  /*8d00*/  IMAD.U32 R4, RZ, RZ, UR8 ;  /* 0x00000008ff047e24 */ /* 0x000fe2000f8e00ff */
[----:B-----5:R-:W-:Y:S01]  /*8d10*/  MOV R7, UR7 ;  /* 0x0000000700077c02 */ /* 0x020fe20008000f00 */
[----:B------:R-:W-:Y:S01]  /*8d20*/  IMAD.U32 R6, RZ, RZ, UR6 ;  /* 0x00000006ff067e24 */ /* 0x000fe2000f8e00ff */
[----:B----4-:R-:W-:Y:S01]  /*8d30*/  MOV R11, UR5 ;  /* 0x00000005000b7c02 */ /* 0x010fe20008000f00 */
[----:B------:R-:W-:Y:S02]  /*8d40*/  IMAD.U32 R10, RZ, RZ, UR4 ;  /* 0x00000004ff0a7e24 */ /* 0x000fe4000f8e00ff */
[----:B------:R-:W-:Y:S07]  /*8d50*/  LEPC R20, `(.L_x_131) ;  /* 0x000000001014794e */ /* 0x000fee0000000000 */
[----:B-1-3--:R-:W-:Y:S05]  /*8d60*/  CALL.ABS.NOINC R2 ;  /* 0x0000000002007343 */ /* 0x00afea0003c00000 */
.L_x_131:
[----:B------:R-:W-:Y:S01]  /*8d70*/  ISETP.NE.AND P0, PT, R96, RZ, PT ;  /* 0x000000ff6000720c */ /* 0x000fe20003f05270 */
[----:B------:R-:W-:Y:S05]  /*8d80*/  WARPSYNC.ALL ;  /* 0x0000000000007948 */ /* 0x000fea0003800000 */
[----:B------:R-:W-:Y:S01]  /*8d90*/  R2UR UR4, R39 ;  /* 0x00000000270472ca */ /* 0x000fe200000e0000 */
[----:B------:R-:W-:Y:S01]  /*8da0*/  BSSY.RECONVERGENT B0, `(.L_x_132) ;  /* 0x000008d000007945 */ /* 0x000fe20003800200 */
[C---:B----4-:R-:W-:Y:S02]  /*8db0*/  SHF.L.U32 R40, R48.reuse, 0x10, RZ ;  /* 0x0000001030287819 */ /* 0x050fe400000006ff */
[----:B------:R-:W-:Y:S02]  /*8dc0*/  LOP3.LUT R42, R48, 0xffff0000, RZ, 0xc0, !PT ;  /* 0xffff0000302a7812 */ /* 0x000fe400078ec0ff */
[C---:B------:R-:W-:Y:S02]  /*8dd0*/  SHF.L.U32 R43, R49.reuse, 0x10, RZ ;  /* 0x00000010312b7819 */ /* 0x040fe400000006ff */
[----:B------:R-:W-:Y:S02]  /*8de0*/  LOP3.LUT R44, R49, 0xffff0000, RZ, 0xc0, !PT ;  /* 0xffff0000312c7812 */ /* 0x000fe400078ec0ff */
[C---:B------:R-:W-:Y:S02]  /*8df0*/  SHF.L.U32 R45, R50.reuse, 0x10, RZ ;  /* 0x00000010322d7819 */ /* 0x040fe400000006ff */
[----:B---3--:R-:W-:Y:S01]  /*8e00*/  LOP3.LUT R46, R50, 0xffff0000, RZ, 0xc0, !PT ;  /* 0xffff0000322e7812 */ /* 0x008fe200078ec0ff */
[----:B------:R-:W2:Y:S01]  /*8e10*/  LDTM.16dp256bit.x8 R4, tmem[UR4+0xc0] ;  /* 0x0000c004000479ee */ /* 0x000ea200081a0000 */
[C---:B------:R-:W-:Y:S01]  /*8e20*/  SHF.L.U32 R47, R51.reuse, 0x10, RZ ;  /* 0x00000010332f7819 */ /* 0x040fe200000006ff */
[----:B------:R-:W-:Y:S01]  /*8e30*/  NOP ;  /* 0x0000000000007918 */ /* 0x000fe20000000000 */
[----:B------:R-:W-:Y:S02]  /*8e40*/  LOP3.LUT R49, R51, 0xffff0000, RZ, 0xc0, !PT ;  /* 0xffff000033317812 */ /* 0x000fe400078ec0ff */
[----:B------:R-:W-:Y:S02]  /*8e50*/  R2UR UR5, R100 ;  /* 0x00000000640572ca */ /* 0x000fe400000e0000 */
[C---:B-1----:R-:W-:Y:S02]  /*8e60*/  SHF.L.U32 R48, R56.reuse, 0x10, RZ ;  /* 0x0000001038307819 */ /* 0x042fe400000006ff */
[----:B------:R-:W-:Y:S02]  /*8e70*/  LOP3.LUT R51, R56, 0xffff0000, RZ, 0xc0, !PT ;  /* 0xffff000038337812 */ /* 0x000fe400078ec0ff */
[C---:B------:R-:W-:Y:S02]  /*8e80*/  SHF.L.U32 R50, R57.reuse, 0x10, RZ ;  /* 0x0000001039327819 */ /* 0x040fe400000006ff */
[----:B------:R-:W-:Y:S02]  /*8e90*/  LOP3.LUT R52, R57, 0xffff0000, RZ, 0xc0, !PT ;  /* 0xffff000039347812 */ /* 0x000fe400078ec0ff */
[C---:B------:R-:W-:Y:S02]  /*8ea0*/  SHF.L.U32 R53, R58.reuse, 0x10, RZ ;  /* 0x000000103a357819 */ /* 0x040fe400000006ff */
[----:B------:R-:W-:Y:S01]  /*8eb0*/  LOP3.LUT R54, R58, 0xffff0000, RZ, 0xc0, !PT ;  /* 0xffff00003a367812 */ /* 0x000fe200078ec0ff */
[----:B------:R-:W-:Y:S01]  /*8ec0*/  UIADD3 UR4, UPT, UPT, UR5, 0xb0, URZ ;  /* 0x000000b005047890 */ /* 0x000fe2000fffe0ff */
[C---:B------:R-:W-:Y:S02]  /*8ed0*/  SHF.L.U32 R55, R59.reuse, 0x10, RZ ;  /* 0x000000103b377819 */ /* 0x040fe400000006ff */
[----:B------:R-:W-:Y:S01]  /*8ee0*/  LOP3.LUT R56, R59, 0xffff0000, RZ, 0xc0, !PT ;  /* 0xffff00003b387812 */ /* 0x000fe200078ec0ff */
[----:B------:R-:W-:Y:S01]  /*8ef0*/  UPRMT UR4, UR52, 0x654, UR4 ;  /* 0x0000065434047896 */ /* 0x000fe20008000004 */
[----:B------:R-:W-:Y:S01]  /*8f00*/  SHF.L.U32 R57, R64, 0x10, RZ ;  /* 0x0000001040397819 */ /* 0x000fe200000006ff */
[C---:B--2---:R-:W-:Y:S01]  /*8f10*/  FMUL R4, R38.reuse, R4 ;  /* 0x0000000426047220 */ /* 0x044fe20000400000 */
[C---:B------:R-:W-:Y:S01]  /*8f20*/  FMUL R5, R38.reuse, R5 ;  /* 0x0000000526057220 */ /* 0x040fe20000400000 */
[----:B------:R-:W-:Y:S01]  /*8f30*/  FMUL R6, R38, R6 ;  /* 0x0000000626067220 */ /* 0x000fe20000400000 */
[----:B------:R-:W-:Y:S01]  /*8f40*/  LOP3.LUT R58, R64, 0xffff0000, RZ, 0xc0, !PT ;  /* 0xffff0000403a7812 */ /* 0x000fe200078ec0ff */
[C---:B------:R-:W-:Y:S01]  /*8f50*/  FFMA R4, R41.reuse, R40, R4 ;  /* 0x0000002829047223 */ /* 0x040fe20000000004 */
[----:B------:R-:W-:Y:S01]  /*8f60*/  FFMA R5, R41, R42, R5 ;  /* 0x0000002a29057223 */ /* 0x000fe20000000005 */
[----:B------:R-:W-:Y:S01]  /*8f70*/  SHF.L.U32 R59, R65, 0x10, RZ ;  /* 0x00000010413b7819 */ /* 0x000fe200000006ff */
[----:B------:R-:W-:Y:S01]  /*8f80*/  SYNCS.ARRIVE.TRANS64.RED.A1T0 RZ, [UR4], RZ ;  /* 0x000000ffffff79a7 */ /* 0x000fe20008100404 */
[----:B------:R-:W-:Y:S01]  /*8f90*/  FFMA R6, R41, R43, R6 ;  /* 0x0000002b29067223 */ /* 0x000fe20000000006 */
[C---:B------:R-:W-:Y:S01]  /*8fa0*/  FMUL R7, R38.reuse, R7 ;  /* 0x0000000726077220 */ /* 0x040fe20000400000 */
[----:B------:R-:W-:Y:S01]  /*8fb0*/  LOP3.LUT R60, R65, 0xffff0000, RZ, 0xc0, !PT ;  /* 0xffff0000413c7812 */ /* 0x000fe200078ec0ff */
[C---:B------:R-:W-:Y:S01]  /*8fc0*/  FMUL R8, R38.reuse, R8 ;  /* 0x0000000826087220 */ /* 0x040fe20000400000 */
[----:B------:R-:W-:Y:S01]  /*8fd0*/  F2FP.BF16.F32.PACK_AB R104, R5, R4 ;  /* 0x000000040568723e */ /* 0x000fe200000010ff */
[C---:B------:R-:W-:Y:S01]  /*8fe0*/  FFMA R7, R41.reuse, R44, R7 ;  /* 0x0000002c29077223 */ /* 0x040fe20000000007 */
[----:B------:R-:W-:Y:S01]  /*8ff0*/  FMUL R9, R38, R9 ;  /* 0x0000000926097220 */ /* 0x000fe20000400000 */
[----:B------:R-:W-:Y:S01]  /*9000*/  FFMA R8, R41, R45, R8 ;  /* 0x0000002d29087223 */ /* 0x000fe20000000008 */
[----:B------:R-:W-:Y:S01]  /*9010*/  SHF.L.U32 R61, R66, 0x10, RZ ;  /* 0x00000010423d7819 */ /* 0x000fe200000006ff */
[C---:B------:R-:W-:Y:S01]  /*9020*/  FMUL R0, R38.reuse, R10 ;  /* 0x0000000a26007220 */ /* 0x040fe20000400000 */
[----:B------:R-:W-:Y:S01]  /*9030*/  F2FP.BF16.F32.PACK_AB R105, R7, R6 ;  /* 0x000000060769723e */ /* 0x000fe200000010ff */
[C---:B------:R-:W-:Y:S01]  /*9040*/  FFMA R9, R41.reuse, R46, R9 ;  /* 0x0000002e29097223 */ /* 0x040fe20000000009 */
[----:B------:R-:W-:Y:S01]  /*9050*/  FMUL R2, R38, R11 ;  /* 0x0000000b26027220 */ /* 0x000fe20000400000 */
[----:B------:R-:W-:Y:S01]  /*9060*/  FFMA R0, R41, R47, R0 ;  /* 0x0000002f29007223 */ /* 0x000fe20000000000 */
[----:B------:R-:W-:Y:S01]  /*9070*/  LOP3.LUT R62, R66, 0xffff0000, RZ, 0xc0, !PT ;  /* 0xffff0000423e7812 */ /* 0x000fe200078ec0ff */
[C---:B------:R-:W-:Y:S01]  /*9080*/  FMUL R3, R38.reuse, R12 ;  /* 0x0000000c26037220 */ /* 0x040fe20000400000 */
[----:B------:R-:W-:Y:S01]  /*9090*/  F2FP.BF16.F32.PACK_AB R106, R9, R8 ;  /* 0x00000008096a723e */ /* 0x000fe200000010ff */
[C---:B------:R-:W-:Y:S01]  /*90a0*/  FFMA R2, R41.reuse, R49, R2 ;  /* 0x0000003129027223 */ /* 0x040fe20000000002 */
[C---:B------:R-:W-:Y:S01]  /*90b0*/  FMUL R10, R38.reuse, R13 ;  /* 0x0000000d260a7220 */ /* 0x040fe20000400000 */
[----:B------:R-:W-:Y:S01]  /*90c0*/  FFMA R3, R41, R48, R3 ;  /* 0x0000003029037223 */ /* 0x000fe20000000003 */
[----:B------:R-:W-:Y:S01]  /*90d0*/  SHF.L.U32 R63, R67, 0x10, RZ ;  /* 0x00000010433f7819 */ /* 0x000fe200000006ff */
[----:B------:R-:W-:Y:S01]  /*90e0*/  FMUL R11, R38, R14 ;  /* 0x0000000e260b7220 */ /* 0x000fe20000400000 */
[----:B------:R-:W-:Y:S01]  /*90f0*/  F2FP.BF16.F32.PACK_AB R107, R2, R0 ;  /* 0x00000000026b723e */ /* 0x000fe200000010ff */
[C---:B------:R-:W-:Y:S01]  /*9100*/  FFMA R10, R41.reuse, R51, R10 ;  /* 0x00000033290a7223 */ /* 0x040fe2000000000a */
[----:B------:R-:W-:Y:S01]  /*9110*/  FMUL R15, R38, R15 ;  /* 0x0000000f260f7220 */ /* 0x000fe20000400000 */
[----:B------:R-:W-:Y:S01]  /*9120*/  FFMA R11, R41, R50, R11 ;  /* 0x00000032290b7223 */ /* 0x000fe2000000000b */
[----:B------:R-:W-:Y:S01]  /*9130*/  LOP3.LUT R64, R67, 0xffff0000, RZ, 0xc0, !PT ;  /* 0xffff000043407812 */ /* 0x000fe200078ec0ff */
[----:B------:R1:W-:Y:S01]  /*9140*/  STSM.16.M88.4 [R99+0x6400], R104 ;  /* 0x0064006863007844 */ /* 0x0003e20000000200 */
[----:B------:R-:W-:Y:S01]  /*9150*/  F2FP.BF16.F32.PACK_AB R108, R10, R3 ;  /* 0x000000030a6c723e */ /* 0x000fe200000010ff */
[C---:B------:R-:W-:Y:S01]  /*9160*/  FFMA R15, R41.reuse, R52, R15 ;  /* 0x00000034290f7223 */ /* 0x040fe2000000000f */
[C---:B------:R-:W-:Y:S01]  /*9170*/  FMUL R12, R38.reuse, R16 ;  /* 0x00000010260c7220 */ /* 0x040fe20000400000 */
[C---:B------:R-:W-:Y:S01]  /*9180*/  FMUL R13, R38.reuse, R17 ;  /* 0x00000011260d7220 */ /* 0x040fe20000400000 */
[----:B------:R-:W-:Y:S01]  /*9190*/  FMUL R14, R38, R18 ;  /* 0x00000012260e7220 */ /* 0x000fe20000400000 */
[----:B------:R-:W-:Y:S01]  /*91a0*/  SHF.L.U32 R65, R72, 0x10, RZ ;  /* 0x0000001048417819 */ /* 0x000fe200000006ff */
[----:B------:R-:W-:Y:S01]  /*91b0*/  FFMA R12, R41, R53, R12 ;  /* 0x00000035290c7223 */ /* 0x000fe2000000000c */
[----:B------:R-:W-:Y:S01]  /*91c0*/  F2FP.BF16.F32.PACK_AB R109, R15, R11 ;  /* 0x0000000b0f6d723e */ /* 0x000fe200000010ff */
[C---:B------:R-:W-:Y:S01]  /*91d0*/  FFMA R13, R41.reuse, R54, R13 ;  /* 0x00000036290d7223 */ /* 0x040fe2000000000d */
[----:B------:R-:W-:Y:S01]  /*91e0*/  FFMA R14, R41, R55, R14 ;  /* 0x00000037290e7223 */ /* 0x000fe2000000000e */
[----:B------:R-:W-:Y:S01]  /*91f0*/  FMUL R19, R38, R19 ;  /* 0x0000001326137220 */ /* 0x000fe20000400000 */
[----:B------:R-:W-:Y:S01]  /*9200*/  LOP3.LUT R66, R72, 0xffff0000, RZ, 0xc0, !PT ;  /* 0xffff000048427812 */ /* 0x000fe200078ec0ff */
[C---:B------:R-:W-:Y:S01]  /*9210*/  FMUL R16, R38.reuse, R20 ;  /* 0x0000001426107220 */ /* 0x040fe20000400000 */
[----:B------:R-:W-:Y:S01]  /*9220*/  F2FP.BF16.F32.PACK_AB R110, R13, R12 ;  /* 0x0000000c0d6e723e */ /* 0x000fe200000010ff */
[C---:B------:R-:W-:Y:S01]  /*9230*/  FFMA R19, R41.reuse, R56, R19 ;  /* 0x0000003829137223 */ /* 0x040fe20000000013 */
[C---:B------:R-:W-:Y:S01]  /*9240*/  FMUL R17, R38.reuse, R21 ;  /* 0x0000001526117220 */ /* 0x040fe20000400000 */
[----:B------:R-:W-:Y:S01]  /*9250*/  FFMA R16, R41, R57, R16 ;  /* 0x0000003929107223 */ /* 0x000fe20000000010 */
[----:B------:R-:W-:Y:S01]  /*9260*/  SHF.L.U32 R67, R73, 0x10, RZ ;  /* 0x0000001049437819 */ /* 0x000fe200000006ff */
[C---:B------:R-:W-:Y:S01]  /*9270*/  FMUL R18, R38.reuse, R22 ;  /* 0x0000001626127220 */ /* 0x040fe20000400000 */
[----:B------:R-:W-:Y:S01]  /*9280*/  F2FP.BF16.F32.PACK_AB R111, R19, R14 ;  /* 0x0000000e136f723e */ /* 0x000fe200000010ff */
[C---:B------:R-:W-:Y:S01]  /*9290*/  FFMA R17, R41.reuse, R58, R17 ;  /* 0x0000003a29117223 */ /* 0x040fe20000000011 */
[C---:B------:R-:W-:Y:S01]  /*92a0*/  FMUL R23, R38.reuse, R23 ;  /* 0x0000001726177220 */ /* 0x040fe20000400000 */
        /* <DEDUP_REMOVED lines=12> */
[C---:B------:R-:W-:Y:S01]  /*9370*/  FMUL R27, R38.reuse, R27 ;  /* 0x0000001b261b7220 */ /* 0x040fe20000400000 */
[C---:B------:R-:W-:Y:S01]  /*9380*/  FMUL R24, R38.reuse, R28 ;  /* 0x0000001c26187220 */ /* 0x040fe20000400000 */
[C---:B------:R-:W-:Y:S01]  /*9390*/  FMUL R25, R38.reuse, R29 ;  /* 0x0000001d26197220 */ /* 0x040fe20000400000 */
[C---:B------:R-:W-:Y:S01]  /*93a0*/  FFMA R22, R41.reuse, R63, R22 ;  /* 0x0000003f29167223 */ /* 0x040fe20000000016 */
[C---:B------:R-:W-:Y:S01]  /*93b0*/  FMUL R26, R38.reuse, R30 ;  /* 0x0000001e261a7220 */ /* 0x040fe20000400000 */
[C---:B------:R-:W-:Y:S01]  /*93c0*/  FFMA R27, R41.reuse, R64, R27 ;  /* 0x00000040291b7223 */ /* 0x040fe2000000001b */
[----:B------:R-:W-:Y:S01]  /*93d0*/  FMUL R31, R38, R31 ;  /* 0x0000001f261f7220 */ /* 0x000fe20000400000 */
[C---:B------:R-:W-:Y:S01]  /*93e0*/  FFMA R24, R41.reuse, R65, R24 ;  /* 0x0000004129187223 */ /* 0x040fe20000000018 */
[----:B------:R-:W-:Y:S01]  /*93f0*/  LOP3.LUT R70, R74, 0xffff0000, RZ, 0xc0, !PT ;  /* 0xffff00004a467812 */ /* 0x000fe200078ec0ff */
[C---:B------:R-:W-:Y:S01]  /*9400*/  FMUL R28, R38.reuse, R32 ;  /* 0x00000020261c7220 */ /* 0x040fe20000400000 */
[----:B------:R-:W-:Y:S01]  /*9410*/  FFMA R25, R41, R66, R25 ;  /* 0x0000004229197223 */ /* 0x000fe20000000019 */
[----:B------:R-:W-:Y:S01]  /*9420*/  SHF.L.U32 R71, R75, 0x10, RZ ;  /* 0x000000104b477819 */ /* 0x000fe200000006ff */
[C---:B------:R-:W-:Y:S01]  /*9430*/  FMUL R29, R38.reuse, R33 ;  /* 0x00000021261d7220 */ /* 0x040fe20000400000 */
[----:B------:R-:W-:Y:S01]  /*9440*/  FFMA R26, R41, R67, R26 ;  /* 0x00000043291a7223 */ /* 0x000fe2000000001a */
[----:B------:R-:W-:Y:S01]  /*9450*/  LOP3.LUT R72, R75, 0xffff0000, RZ, 0xc0, !PT ;  /* 0xffff00004b487812 */ /* 0x000fe200078ec0ff */
        /* <DEDUP_REMOVED lines=33> */
.L_x_133:
[----:B------:R-:W-:Y:S05]  /*9670*/  BSYNC.RECONVERGENT B0 ;  /* 0x0000000000007941 */ /* 0x000fea0003800200 */
.L_x_132:
[----:B------:R-:W-:Y:S01]  /*9680*/  BAR.SYNC.DEFER_BLOCKING 0x1, 0x80 ;  /* 0x0042000000007b1d */ /* 0x000fe20000010000 */
[----:B------:R-:W-:Y:S01]  /*9690*/  UISETP.NE.AND UP0, UPT, UR47, -0x4, UPT ;  /* 0xfffffffc2f00788c */ /* 0x000fe2000bf05270 */
[----:B------:R-:W-:Y:S08]  /*96a0*/  IADD3 R0, PT, PT, R36, 0x1, RZ ;  /* 0x0000000124007810 */ /* 0x000ff00007ffe0ff */
[----:B------:R-:W-:Y:S05]  /*96b0*/  BRA.U !UP0, `(.L_x_134) ;  /* 0x0000000108287547 */ /* 0x000fea000b800000 */
[----:B------:R-:W-:Y:S01]  /*96c0*/  ISETP.NE.AND P0, PT, R97, RZ, PT ;  /* 0x000000ff6100720c */ /* 0x000fe20003f05270 */
[----:B------:R-:W-:Y:S01]  /*96d0*/  IMAD.U32 R3, RZ, RZ, UR46 ;  /* 0x0000002eff037e24 */ /* 0x000fe2000f8e00ff */
[----:B------:R-:W-:Y:S01]  /*96e0*/  UIADD3 UR4, UPT, UPT, UR46, 0x1, URZ ;  /* 0x000000012e047890 */ /* 0x000fe2000fffe0ff */
[----:B------:R-:W-:Y:S03]  /*96f0*/  IMAD.U32 R2, RZ, RZ, UR52 ;  /* 0x00000034ff027e24 */ /* 0x000fe6000f8e00ff */
[----:B------:R-:W-:Y:S04]  /*9700*/  UISETP.NE.AND UP0, UPT, UR4, 0x4, UPT ;  /* 0x000000040400788c */ /* 0x000fe8000bf05270 */
[----:B------:R-:W-:Y:S03]  /*9710*/  USEL UR46, UR4, URZ, UP0 ;  /* 0x000000ff042e7287 */ /* 0x000fe60008000000 */
[----:B------:R-:W-:Y:S05]  /*9720*/  @P0 LEA R3, R3, UR44, 0x3 ;  /* 0x0000002c03030c11 */ /* 0x000fea000f8e18ff */
[----:B------:R-:W-:Y:S05]  /*9730*/  @P0 VIADD R3, R3, 0x40 ;  /* 0x0000004003030836 */ /* 0x000fea0000000000 */
[----:B------:R-:W-:Y:S04]  /*9740*/  @P0 PRMT R2, R2, 0x654, R3 ;  /* 0x0000065402020816 */ /* 0x000fe80000000003 */
[----:B------:R2:W-:Y:S03]  /*9750*/  @P0 SYNCS.ARRIVE.TRANS64.RED.A1T0 RZ, [R2+URZ], RZ ;  /* 0x000000ff02ff09a7 */ /* 0x0005e600081004ff */
.L_x_134:
[----:B------:R-:W-:Y:S01]  /*9760*/  R2UR UR4, R87 ;  /* 0x00000000570472ca */ /* 0x000fe200000e0000 */
[----:B------:R-:W-:Y:S01]  /*9770*/  UISETP.NE.AND UP0, UPT, UR62, URZ, UPT ;  /* 0x000000ff3e00728c */ /* 0x000fe2000bf05270 */
[----:B------:R-:W-:Y:S01]  /*9780*/  ISETP.NE.AND P0, PT, R90, 0x2, PT ;  /* 0x000000025a00780c */ /* 0x000fe20003f05270 */
[----:B------:R-:W-:Y:S01]  /*9790*/  UIADD3 UR20, UPT, UPT, UR37, UR63, URZ ;  /* 0x0000003f25147290 */ /* 0x000fe2000fffe0ff */
[----:B------:R-:W-:Y:S01]  /*97a0*/  ISETP.NE.AND P1, PT, R0, 0x4, PT ;  /* 0x000000040000780c */ /* 0x000fe20003f25270 */
[----:B------:R-:W-:Y:S01]  /*97b0*/  UIADD3 UR47, UPT, UPT, UR47, 0x4, URZ ;  /* 0x000000042f2f7890 */ /* 0x000fe2000fffe0ff */
[----:B--2---:R-:W-:Y:S01]  /*97c0*/  SEL R2, RZ, 0x1, P0 ;  /* 0x00000001ff027807 */ /* 0x004fe20000000000 */
[----:B------:R-:W-:Y:S01]  /*97d0*/  UMOV UR36, UR61 ;  /* 0x0000003d00247c82 */ /* 0x000fe20008000000 */
[----:B------:R-:W-:Y:S02]  /*97e0*/  SEL R3, RZ, 0x1, P1 ;  /* 0x00000001ff037807 */ /* 0x000fe40000800000 */
[----:B------:R-:W-:Y:S02]  /*97f0*/  LOP3.LUT R91, R91, R2, RZ, 0x3c, !PT ;  /* 0x000000025b5b7212 */ /* 0x000fe400078e3cff */
[----:B------:R-:W-:Y:S01]  /*9800*/  LOP3.LUT R92, R92, R3, RZ, 0x3c, !PT ;  /* 0x000000035c5c7212 */ /* 0x000fe200078e3cff */
[----:B------:R-:W-:Y:S01]  /*9810*/  UIADD3 UR16, UPT, UPT, UR38, UR4, URZ ;  /* 0x0000000426107290 */ /* 0x000fe2000fffe0ff */
[----:B------:R-:W-:Y:S02]  /*9820*/  SEL R90, R90, RZ, P0 ;  /* 0x000000ff5a5a7207 */ /* 0x000fe40000000000 */
[----:B------:R-:W-:Y:S01]  /*9830*/  SEL R36, R0, RZ, P1 ;  /* 0x000000ff00247207 */ /* 0x000fe20000800000 */
[----:B------:R-:W-:Y:S08]  /*9840*/  BRA.U UP0, `(.L_x_135) ;  /* 0xffffffbd00ac7547 */ /* 0x000ff0000b83ffff */
[----:B------:R-:W2:Y:S01]  /*9850*/  LDCU.64 UR4, c[0x0][0x888] ;  /* 0x00011100ff0477ac */ /* 0x000ea20008000a00 */
[----:B------:R-:W3:Y:S01]  /*9860*/  LDCU.64 UR6, c[0x0][0x890] ;  /* 0x00011200ff0677ac */ /* 0x000ee20008000a00 */
[----:B--2---:R-:W-:Y:S02]  /*9870*/  ISETP.NE.U32.AND P2, PT, RZ, UR4, PT ;  /* 0x00000004ff007c0c */ /* 0x004fe4000bf45070 */
[----:B---3--:R-:W-:Y:S02]  /*9880*/  ISETP.NE.U32.AND P1, PT, RZ, UR6, PT ;  /* 0x00000006ff007c0c */ /* 0x008fe4000bf25070 */
[----:B------:R-:W-:Y:S02]  /*9890*/  ISETP.NE.AND.EX P2, PT, RZ, UR5, PT, P2 ;  /* 0x00000005ff007c0c */ /* 0x000fe4000bf45320 */
[----:B------:R-:W-:-:S13]  /*98a0*/  ISETP.NE.AND.EX P0, PT, RZ, UR7, PT, P1 ;  /* 0x00000007ff007c0c */ /* 0x000fda000bf05310 */
[----:B------:R-:W-:Y:S05]  /*98b0*/  @P2 BRA P0, `(.L_x_136) ;  /* 0x00000000003c2947 */ /* 0x000fea0000000000 */
[----:B------:R-:W-:-:S13]  /*98c0*/  ISETP.NE.AND.EX P1, PT, RZ, UR7, PT, P1 ;  /* 0x00000007ff007c0c */ /* 0x000fda000bf25310 */
[----:B------:R-:W-:Y:S05]  /*98d0*/  @P1 BRA `(.L_x_137) ;  /* 0x00000000000c1947 */ /* 0x000fea0003800000 */
[----:B------:R-:W-:-:S13]  /*98e0*/  FSETP.NEU.AND P0, PT, R41, RZ, PT ;  /* 0x000000ff2900720b */ /* 0x000fda0003f0d000 */
[----:B------:R-:W-:Y:S05]  /*98f0*/  @!P0 EXIT ;  /* 0x000000000000894d */ /* 0x000fea0003800000 */
[----:B------:R-:W-:Y:S05]  /*9900*/  BRA `(.L_x_136) ;  /* 0x0000000000287947 */ /* 0x000fea0003800000 */
.L_x_137:
[----:B------:R-:W-:Y:S01]  /*9910*/  ISETP.NE.AND P0, PT, R89, RZ, PT ;  /* 0x000000ff5900720c */ /* 0x000fe20003f05270 */
[----:B------:R-:W-:-:S12]  /*9920*/  BSSY.RECONVERGENT B0, `(.L_x_136) ;  /* 0x0000008000007945 */ /* 0x000fd80003800200 */
[----:B------:R-:W-:Y:S05]  /*9930*/  @P0 BRA `(.L_x_138) ;  /* 0x0000000000100947 */ /* 0x000fea0003800000 */
[----:B------:R-:W-:-:S04]  /*9940*/  ISETP.NE.U32.AND P0, PT, RZ, UR4, PT ;  /* 0x00000004ff007c0c */ /* 0x000fc8000bf05070 */
[----:B------:R-:W-:-:S13]  /*9950*/  ISETP.NE.AND.EX P0, PT, RZ, UR5, PT, P0 ;  /* 0x00000005ff007c0c */ /* 0x000fda000bf05300 */
[----:B------:R-:W-:Y:S05]  /*9960*/  @!P0 EXIT ;  /* 0x000000000000894d */ /* 0x000fea0003800000 */
[----:B------:R-:W-:Y:S05]  /*9970*/  BRA `(.L_x_139) ;  /* 0x0000000000087947 */ /* 0x000fea0003800000 */
.L_x_138:
[----:B------:R-:W-:-:S13]  /*9980*/  FSETP.NEU.AND P0, PT, R41, RZ, PT ;  /* 0x000000ff2900720b */ /* 0x000fda0003f0d000 */
[----:B------:R-:W-:Y:S05]  /*9990*/  @!P0 EXIT ;  /* 0x000000000000894d */ /* 0x000fea0003800000 */
.L_x_139:
[----:B------:R-:W-:Y:S05]  /*99a0*/  BSYNC.RECONVERGENT B0 ;  /* 0x0000000000007941 */ /* 0x000fea0003800200 */
.L_x_136:
[----:B------:R-:W-:Y:S01]  /*99b0*/  ULEA UR6, UR46, UR44, 0x3 ;  /* 0x0000002c2e067291 */ /* 0x000fe2000f8e18ff */
[----:B------:R-:W-:-:S04]  /*99c0*/  DEPBAR.LE SB0, 0x0 ;  /* 0x000080000000791a */ /* 0x000fc80000000000 */
[----:B------:R-:W-:-:S04]  /*99d0*/  UIADD3 UR6, UPT, UPT, UR6, 0x40, URZ ;  /* 0x0000004006067890 */ /* 0x000fc8000fffe0ff */
[----:B------:R-:W-:-:S09]  /*99e0*/  UPRMT UR6, UR52, 0x654, UR6 ;  /* 0x0000065434067896 */ /* 0x000fd20008000006 */
[----:B------:R-:W-:Y:S01]  /*99f0*/  SYNCS.ARRIVE.TRANS64.RED.A1T0 RZ, [UR6], RZ ;  /* 0x000000ffffff79a7 */ /* 0x000fe20008100406 */
[----:B------:R-:W-:Y:S05]  /*9a00*/  EXIT ;  /* 0x000000000000794d */ /* 0x000fea0003800000 */
.L_x_24:
[----:B--2---:R2:W3:Y:S02]  /*9a10*/  SYNCS.PHASECHK.TRANS64.TRYWAIT P0, [R3+URZ+0xe0], R2 ;  /* 0x0000e002030075a7 */ /* 0x0044e400080011ff */
[----:B---3--:R-:W-:Y:S05]  /*9a20*/  @!P0 NANOSLEEP.SYNCS 0x989680 ;  /* 0x009896800000895d */ /* 0x008fea0003900000 */
[----:B------:R-:W3:Y:S02]  /*9a30*/  @!P0 SYNCS.PHASECHK.TRANS64 P0, [R3+URZ+0xe0], R2 ;  /* 0x0000e002030085a7 */ /* 0x000ee400080010ff */
[----:B---3--:R-:W-:Y:S05]  /*9a40*/  @!P0 BRA `(.L_x_24) ;  /* 0xfffffffc00f08947 */ /* 0x008fea000383ffff */
[----:B------:R-:W-:Y:S05]  /*9a50*/  BRA `(.L_x_140) ;  /* 0xffffff8000047947 */ /* 0x000fea000383ffff */
.L_x_27:
[----:B-1----:R-:W-:-:S07]  /*9a60*/  MOV R0, UR33 ;  /* 0x0000002100007c02 */ /* 0x002fce0008000f00 */
.L_x_141:
[----:B-1----:R1:W2:Y:S02]  /*9a70*/  SYNCS.PHASECHK.TRANS64.TRYWAIT P0, [R0+URZ+0x10], R3 ;  /* 0x00001003000075a7 */ /* 0x0022a400080011ff */
[----:B--2---:R-:W-:Y:S05]  /*9a80*/  @!P0 NANOSLEEP.SYNCS 0x989680 ;  /* 0x009896800000895d */ /* 0x004fea0003900000 */
[----:B------:R-:W2:Y:S02]  /*9a90*/  @!P0 SYNCS.PHASECHK.TRANS64 P0, [R0+URZ+0x10], R3 ;  /* 0x00001003000085a7 */ /* 0x000ea400080010ff */
[----:B--2---:R-:W-:Y:S05]  /*9aa0*/  @!P0 BRA `(.L_x_141) ;  /* 0xfffffffc00f08947 */ /* 0x004fea000383ffff */
[----:B------:R-:W-:Y:S05]  /*9ab0*/  BRA `(.L_x_26) ;  /* 0xffffff8000507947 */ /* 0x000fea000383ffff */
.L_x_36:
[----:B-1----:R-:W-:-:S07]  /*9ac0*/  MOV R0, UR33 ;  /* 0x0000002100007c02 */ /* 0x002fce0008000f00 */
.L_x_142:
[----:B-1----:R1:W2:Y:S02]  /*9ad0*/  SYNCS.PHASECHK.TRANS64.TRYWAIT P0, [R0+URZ+0x10], R3 ;  /* 0x00001003000075a7 */ /* 0x0022a400080011ff */
[----:B--2---:R-:W-:Y:S05]  /*9ae0*/  @!P0 NANOSLEEP.SYNCS 0x989680 ;  /* 0x009896800000895d */ /* 0x004fea0003900000 */
[----:B------:R-:W2:Y:S02]  /*9af0*/  @!P0 SYNCS.PHASECHK.TRANS64 P0, [R0+URZ+0x10], R3 ;  /* 0x00001003000085a7 */ /* 0x000ea400080010ff */
[----:B--2---:R-:W-:Y:S05]  /*9b00*/  @!P0 BRA `(.L_x_142) ;  /* 0xfffffffc00f08947 */ /* 0x004fea000383ffff */
[----:B------:R-:W-:Y:S05]  /*9b10*/  BRA `(.L_x_35) ;  /* 0xffffff84005c7947 */ /* 0x000fea000383ffff */
.L_x_43:
[----:B-1----:R1:W4:Y:S02]  /*9b20*/  SYNCS.PHASECHK.TRANS64.TRYWAIT P0, [R3+URZ+0x70], R0 ;  /* 0x00007000030075a7 */ /* 0x00232400080011ff */
[----:B----4-:R-:W-:Y:S05]  /*9b30*/  @!P0 NANOSLEEP.SYNCS 0x989680 ;  /* 0x009896800000895d */ /* 0x010fea0003900000 */
[----:B------:R-:W4:Y:S02]  /*9b40*/  @!P0 SYNCS.PHASECHK.TRANS64 P0, [R3+URZ+0x70], R0 ;  /* 0x00007000030085a7 */ /* 0x000f2400080010ff */
[----:B----4-:R-:W-:Y:S05]  /*9b50*/  @!P0 BRA `(.L_x_43) ;  /* 0xfffffffc00f08947 */ /* 0x010fea000383ffff */
[----:B------:R-:W-:Y:S05]  /*9b60*/  BRA `(.L_x_143) ;  /* 0xffffff8800487947 */ /* 0x000fea000383ffff */
.L_x_47:
[----:B-1----:R-:W-:-:S07]  /*9b70*/  MOV R0, UR4 ;  /* 0x0000000400007c02 */ /* 0x002fce0008000f00 */
.L_x_144:
[----:B-1----:R1:W2:Y:S02]  /*9b80*/  SYNCS.PHASECHK.TRANS64.TRYWAIT P0, [R0+URZ], R3 ;  /* 0x00000003000075a7 */ /* 0x0022a400080011ff */
[----:B--2---:R-:W-:Y:S05]  /*9b90*/  @!P0 NANOSLEEP.SYNCS 0x989680 ;  /* 0x009896800000895d */ /* 0x004fea0003900000 */
[----:B------:R-:W2:Y:S02]  /*9ba0*/  @!P0 SYNCS.PHASECHK.TRANS64 P0, [R0+URZ], R3 ;  /* 0x00000003000085a7 */ /* 0x000ea400080010ff */
[----:B--2---:R-:W-:Y:S05]  /*9bb0*/  @!P0 BRA `(.L_x_144) ;  /* 0xfffffffc00f08947 */ /* 0x004fea000383ffff */
[----:B------:R-:W-:Y:S05]  /*9bc0*/  BRA `(.L_x_145) ;  /* 0xffffff8c00f07947 */ /* 0x000fea000383ffff */
.L_x_50:
[----:B--2---:R2:W3:Y:S02]  /*9bd0*/  SYNCS.PHASECHK.TRANS64.TRYWAIT P0, [R2+URZ+0xd0], R5 ;  /* 0x0000d005020075a7 */ /* 0x0044e400080011ff */
[----:B---3--:R-:W-:Y:S05]  /*9be0*/  @!P0 NANOSLEEP.SYNCS 0x989680 ;  /* 0x009896800000895d */ /* 0x008fea0003900000 */
[----:B------:R-:W3:Y:S02]  /*9bf0*/  @!P0 SYNCS.PHASECHK.TRANS64 P0, [R2+URZ+0xd0], R5 ;  /* 0x0000d005020085a7 */ /* 0x000ee400080010ff */
[----:B---3--:R-:W-:Y:S05]  /*9c00*/  @!P0 BRA `(.L_x_50) ;  /* 0xfffffffc00f08947 */ /* 0x008fea000383ffff */
[----:B------:R-:W-:Y:S05]  /*9c10*/  BRA `(.L_x_146) ;  /* 0xffffff90004c7947 */ /* 0x000fea000383ffff */
.L_x_51:
[----:B------:R-:W-:-:S07]  /*9c20*/  MOV R2, UR4 ;  /* 0x0000000400027c02 */ /* 0x000fce0008000f00 */
.L_x_147:
[----:B--2---:R2:W3:Y:S02]  /*9c30*/  SYNCS.PHASECHK.TRANS64.TRYWAIT P0, [R2+URZ+0x80], R5 ;  /* 0x00008005020075a7 */ /* 0x0044e400080011ff */
[----:B---3--:R-:W-:Y:S05]  /*9c40*/  @!P0 NANOSLEEP.SYNCS 0x989680 ;  /* 0x009896800000895d */ /* 0x008fea0003900000 */
[----:B------:R-:W3:Y:S02]  /*9c50*/  @!P0 SYNCS.PHASECHK.TRANS64 P0, [R2+URZ+0x80], R5 ;  /* 0x00008005020085a7 */ /* 0x000ee400080010ff */
[----:B---3--:R-:W-:Y:S05]  /*9c60*/  @!P0 BRA `(.L_x_147) ;  /* 0xfffffffc00f08947 */ /* 0x008fea000383ffff */
[----:B------:R-:W-:Y:S05]  /*9c70*/  BRA `(.L_x_148) ;  /* 0xffffff90005c7947 */ /* 0x000fea000383ffff */
.L_x_52:
[----:B--2---:R2:W3:Y:S02]  /*9c80*/  SYNCS.PHASECHK.TRANS64.TRYWAIT P1, [R2+URZ+0x70], R5 ;  /* 0x00007005020075a7 */ /* 0x0044e400080211ff */
[----:B---3--:R-:W-:Y:S05]  /*9c90*/  @!P1 NANOSLEEP.SYNCS 0x989680 ;  /* 0x009896800000995d */ /* 0x008fea0003900000 */
[----:B------:R-:W3:Y:S02]  /*9ca0*/  @!P1 SYNCS.PHASECHK.TRANS64 P1, [R2+URZ+0x70], R5 ;  /* 0x00007005020095a7 */ /* 0x000ee400080210ff */
[----:B---3--:R-:W-:Y:S05]  /*9cb0*/  @!P1 BRA `(.L_x_52) ;  /* 0xfffffffc00f09947 */ /* 0x008fea000383ffff */
[----:B------:R-:W-:Y:S05]  /*9cc0*/  BRA `(.L_x_149) ;  /* 0xffffff90008c7947 */ /* 0x000fea000383ffff */
.L_x_55:
[----:B------:R-:W-:-:S07]  /*9cd0*/  MOV R0, UR4 ;  /* 0x0000000400007c02 */ /* 0x000fce0008000f00 */
.L_x_150:
[----:B--2---:R2:W3:Y:S02]  /*9ce0*/  SYNCS.PHASECHK.TRANS64.TRYWAIT P0, [R0+URZ+0x80], R3 ;  /* 0x00008003000075a7 */ /* 0x0044e400080011ff */
[----:B---3--:R-:W-:Y:S05]  /*9cf0*/  @!P0 NANOSLEEP.SYNCS 0x989680 ;  /* 0x009896800000895d */ /* 0x008fea0003900000 */
[----:B------:R-:W3:Y:S02]  /*9d00*/  @!P0 SYNCS.PHASECHK.TRANS64 P0, [R0+URZ+0x80], R3 ;  /* 0x00008003000085a7 */ /* 0x000ee400080010ff */
[----:B---3--:R-:W-:Y:S05]  /*9d10*/  @!P0 BRA `(.L_x_150) ;  /* 0xfffffffc00f08947 */ /* 0x008fea000383ffff */
[----:B------:R-:W-:Y:S05]  /*9d20*/  BRA `(.L_x_54) ;  /* 0xffffff9000e07947 */ /* 0x000fea000383ffff */
.L_x_62:
[----:B-1----:R1:W2:Y:S02]  /*9d30*/  SYNCS.PHASECHK.TRANS64.TRYWAIT P1, [R0+URZ+0x70], R5 ;  /* 0x00007005000075a7 */ /* 0x0022a400080211ff */
[----:B--2---:R-:W-:Y:S05]  /*9d40*/  @!P1 NANOSLEEP.SYNCS 0x989680 ;  /* 0x009896800000995d */ /* 0x004fea0003900000 */
[----:B------:R-:W2:Y:S02]  /*9d50*/  @!P1 SYNCS.PHASECHK.TRANS64 P1, [R0+URZ+0x70], R5 ;  /* 0x00007005000095a7 */ /* 0x000ea400080210ff */
[----:B--2---:R-:W-:Y:S05]  /*9d60*/  @!P1 BRA `(.L_x_62) ;  /* 0xfffffffc00f09947 */ /* 0x004fea000383ffff */
[----:B------:R-:W-:Y:S05]  /*9d70*/  BRA `(.L_x_151) ;  /* 0xffffff9800747947 */ /* 0x000fea000383ffff */
.L_x_63:
[----:B------:R-:W-:-:S07]  /*9d80*/  MOV R3, UR46 ;  /* 0x0000002e00037c02 */ /* 0x000fce0008000f00 */
.L_x_152:
[----:B-1----:R1:W2:Y:S02]  /*9d90*/  SYNCS.PHASECHK.TRANS64.TRYWAIT P0, [R3+URZ+0xb0], R0 ;  /* 0x0000b000030075a7 */ /* 0x0022a400080011ff */
[----:B--2---:R-:W-:Y:S05]  /*9da0*/  @!P0 NANOSLEEP.SYNCS 0x989680 ;  /* 0x009896800000895d */ /* 0x004fea0003900000 */
[----:B------:R-:W2:Y:S02]  /*9db0*/  @!P0 SYNCS.PHASECHK.TRANS64 P0, [R3+URZ+0xb0], R0 ;  /* 0x0000b000030085a7 */ /* 0x000ea400080010ff */
[----:B--2---:R-:W-:Y:S05]  /*9dc0*/  @!P0 BRA `(.L_x_152) ;  /* 0xfffffffc00f08947 */ /* 0x004fea000383ffff */
[----:B------:R-:W-:Y:S05]  /*9dd0*/  BRA `(.L_x_153) ;  /* 0xffffff9800c47947 */ /* 0x000fea000383ffff */
.L_x_66:
[----:B------:R-:W-:Y:S07]  /*9de0*/  MOV R0, UR7 ;  /* 0x0000000700007c02 */ /* 0x000fee0008000f00 */
.L_x_154:
[----:B-1----:R1:W2:Y:S02]  /*9df0*/  SYNCS.PHASECHK.TRANS64.TRYWAIT P0, [R0+URZ], R3 ;  /* 0x00000003000075a7 */ /* 0x0022a400080011ff */
[----:B--2---:R-:W-:Y:S05]  /*9e00*/  @!P0 NANOSLEEP.SYNCS 0x989680 ;  /* 0x009896800000895d */ /* 0x004fea0003900000 */
[----:B------:R-:W2:Y:S02]  /*9e10*/  @!P0 SYNCS.PHASECHK.TRANS64 P0, [R0+URZ], R3 ;  /* 0x00000003000085a7 */ /* 0x000ea400080010ff */
[----:B--2---:R-:W-:Y:S05]  /*9e20*/  @!P0 BRA `(.L_x_154) ;  /* 0xfffffffc00f08947 */ /* 0x004fea000383ffff */
[----:B------:R-:W-:Y:S05]  /*9e30*/  BRA `(.L_x_65) ;  /* 0xffffff9800e07947 */ /* 0x000fea000383ffff */
.L_x_69:
[----:B------:R-:W-:-:S07]  /*9e40*/  MOV R0, UR4 ;  /* 0x0000000400007c02 */ /* 0x000fce0008000f00 */
.L_x_155:
[----:B--2---:R2:W4:Y:S02]  /*9e50*/  SYNCS.PHASECHK.TRANS64.TRYWAIT P0, [R0+URZ], R3 ;  /* 0x00000003000075a7 */ /* 0x00452400080011ff */
[----:B----4-:R-:W-:Y:S05]  /*9e60*/  @!P0 NANOSLEEP.SYNCS 0x989680 ;  /* 0x009896800000895d */ /* 0x010fea0003900000 */
[----:B------:R-:W4:Y:S02]  /*9e70*/  @!P0 SYNCS.PHASECHK.TRANS64 P0, [R0+URZ], R3 ;  /* 0x00000003000085a7 */ /* 0x000f2400080010ff */
[----:B----4-:R-:W-:Y:S05]  /*9e80*/  @!P0 BRA `(.L_x_155) ;  /* 0xfffffffc00f08947 */ /* 0x010fea000383ffff */
[----:B------:R-:W-:Y:S05]  /*9e90*/  BRA `(.L_x_156) ;  /* 0xffffffa0000c7947 */ /* 0x000fea000383ffff */
.L_x_70:
[----:B------:R-:W-:-:S07]  /*9ea0*/  MOV R0, UR5 ;  /* 0x0000000500007c02 */ /* 0x000fce0008000f00 */
.L_x_157:
[----:B-1----:R1:W2:Y:S02]  /*9eb0*/  SYNCS.PHASECHK.TRANS64.TRYWAIT P0, [R0+URZ], R3 ;  /* 0x00000003000075a7 */ /* 0x0022a400080011ff */
[----:B--2---:R-:W-:Y:S05]  /*9ec0*/  @!P0 NANOSLEEP.SYNCS 0x989680 ;  /* 0x009896800000895d */ /* 0x004fea0003900000 */
[----:B------:R-:W2:Y:S02]  /*9ed0*/  @!P0 SYNCS.PHASECHK.TRANS64 P0, [R0+URZ], R3 ;  /* 0x00000003000085a7 */ /* 0x000ea400080010ff */
[----:B--2---:R-:W-:Y:S05]  /*9ee0*/  @!P0 BRA `(.L_x_157) ;  /* 0xfffffffc00f08947 */ /* 0x004fea000383ffff */
[----:B------:R-:W-:Y:S05]  /*9ef0*/  BRA `(.L_x_158) ;  /* 0xffffffa000187947 */ /* 0x000fea000383ffff */
.L_x_71:
[----:B------:R-:W-:-:S07]  /*9f00*/  MOV R0, UR5 ;  /* 0x0000000500007c02 */ /* 0x000fce0008000f00 */
.L_x_159:
[----:B-1----:R1:W2:Y:S02]  /*9f10*/  SYNCS.PHASECHK.TRANS64.TRYWAIT P0, [R0+URZ], R3 ;  /* 0x00000003000075a7 */ /* 0x0022a400080011ff */
[----:B--2---:R-:W-:Y:S05]  /*9f20*/  @!P0 NANOSLEEP.SYNCS 0x989680 ;  /* 0x009896800000895d */ /* 0x004fea0003900000 */
[----:B------:R-:W2:Y:S02]  /*9f30*/  @!P0 SYNCS.PHASECHK.TRANS64 P0, [R0+URZ], R3 ;  /* 0x00000003000085a7 */ /* 0x000ea400080010ff */
[----:B--2---:R-:W-:Y:S05]  /*9f40*/  @!P0 BRA `(.L_x_159) ;  /* 0xfffffffc00f08947 */ /* 0x004fea000383ffff */
[----:B------:R-:W-:Y:S05]  /*9f50*/  BRA `(.L_x_160) ;  /* 0xffffffa000247947 */ /* 0x000fea000383ffff */
.L_x_72:
[----:B------:R-:W-:-:S07]  /*9f60*/  MOV R0, UR4 ;  /* 0x0000000400007c02 */ /* 0x000fce0008000f00 */
.L_x_161:
[----:B-1----:R1:W2:Y:S02]  /*9f70*/  SYNCS.PHASECHK.TRANS64.TRYWAIT P0, [R0+URZ], R3 ;  /* 0x00000003000075a7 */ /* 0x0022a400080011ff */
[----:B--2---:R-:W-:Y:S05]  /*9f80*/  @!P0 NANOSLEEP.SYNCS 0x989680 ;  /* 0x009896800000895d */ /* 0x004fea0003900000 */
[----:B------:R-:W2:Y:S02]  /*9f90*/  @!P0 SYNCS.PHASECHK.TRANS64 P0, [R0+URZ], R3 ;  /* 0x00000003000085a7 */ /* 0x000ea400080010ff */
[----:B--2---:R-:W-:Y:S05]  /*9fa0*/  @!P0 BRA `(.L_x_161) ;  /* 0xfffffffc00f08947 */ /* 0x004fea000383ffff */
[----:B------:R-:W-:Y:S05]  /*9fb0*/  BRA `(.L_x_162) ;  /* 0xffffffa000307947 */ /* 0x000fea000383ffff */
.L_x_77:
[----:B---3--:R3:W4:Y:S02]  /*9fc0*/  SYNCS.PHASECHK.TRANS64.TRYWAIT P0, [R12+URZ+0x70], R9 ;  /* 0x000070090c0075a7 */ /* 0x00872400080011ff */
[----:B----4-:R-:W-:Y:S05]  /*9fd0*/  @!P0 NANOSLEEP.SYNCS 0x989680 ;  /* 0x009896800000895d */ /* 0x010fea0003900000 */
[----:B------:R-:W4:Y:S02]  /*9fe0*/  @!P0 SYNCS.PHASECHK.TRANS64 P0, [R12+URZ+0x70], R9 ;  /* 0x000070090c0085a7 */ /* 0x000f2400080010ff */
[----:B----4-:R-:W-:Y:S05]  /*9ff0*/  @!P0 BRA `(.L_x_77) ;  /* 0xfffffffc00f08947 */ /* 0x010fea000383ffff */
[----:B------:R-:W-:Y:S05]  /*a000*/  BRA `(.L_x_163) ;  /* 0xffffffa400507947 */ /* 0x000fea000383ffff */
.L_x_80:
[----:B------:R-:W-:Y:S07]  /*a010*/  MOV R0, UR21 ;  /* 0x0000001500007c02 */ /* 0x000fee0008000f00 */
.L_x_164:
[----:B-1----:R1:W3:Y:S02]  /*a020*/  SYNCS.PHASECHK.TRANS64.TRYWAIT P2, [R0+URZ+0x68], R11 ;  /* 0x0000680b000075a7 */ /* 0x0022e400080411ff */
[----:B---3--:R-:W-:Y:S05]  /*a030*/  @!P2 NANOSLEEP.SYNCS 0x989680 ;  /* 0x009896800000a95d */ /* 0x008fea0003900000 */
[----:B------:R-:W3:Y:S02]  /*a040*/  @!P2 SYNCS.PHASECHK.TRANS64 P2, [R0+URZ+0x68], R11 ;  /* 0x0000680b0000a5a7 */ /* 0x000ee400080410ff */
[----:B---3--:R-:W-:Y:S05]  /*a050*/  @!P2 BRA `(.L_x_164) ;  /* 0xfffffffc00f0a947 */ /* 0x008fea000383ffff */
[----:B------:R-:W-:Y:S05]  /*a060*/  BRA `(.L_x_79) ;  /* 0xffffffa800b87947 */ /* 0x000fea000383ffff */
.L_x_83:
[----:B---3--:R-:W-:Y:S07]  /*a070*/  MOV R0, UR21 ;  /* 0x0000001500007c02 */ /* 0x008fee0008000f00 */
.L_x_165:
[----:B-1----:R1:W3:Y:S02]  /*a080*/  SYNCS.PHASECHK.TRANS64.TRYWAIT P0, [R0+URZ+0x40], R9 ;  /* 0x00004009000075a7 */ /* 0x0022e400080011ff */
[----:B---3--:R-:W-:Y:S05]  /*a090*/  @!P0 NANOSLEEP.SYNCS 0x989680 ;  /* 0x009896800000895d */ /* 0x008fea0003900000 */
[----:B------:R-:W3:Y:S02]  /*a0a0*/  @!P0 SYNCS.PHASECHK.TRANS64 P0, [R0+URZ+0x40], R9 ;  /* 0x00004009000085a7 */ /* 0x000ee400080010ff */
[----:B---3--:R-:W-:Y:S05]  /*a0b0*/  @!P0 BRA `(.L_x_165) ;  /* 0xfffffffc00f08947 */ /* 0x008fea000383ffff */
[----:B------:R-:W-:Y:S05]  /*a0c0*/  BRA `(.L_x_166) ;  /* 0xffffffac00147947 */ /* 0x000fea000383ffff */
.L_x_84:
[----:B------:R-:W-:Y:S07]  /*a0d0*/  MOV R0, UR21 ;  /* 0x0000001500007c02 */ /* 0x000fee0008000f00 */
.L_x_167:
[----:B-1----:R1:W3:Y:S02]  /*a0e0*/  SYNCS.PHASECHK.TRANS64.TRYWAIT P0, [R0+URZ+0x48], R9 ;  /* 0x00004809000075a7 */ /* 0x0022e400080011ff */
[----:B---3--:R-:W-:Y:S05]  /*a0f0*/  @!P0 NANOSLEEP.SYNCS 0x989680 ;  /* 0x009896800000895d */ /* 0x008fea0003900000 */
[----:B------:R-:W3:Y:S02]  /*a100*/  @!P0 SYNCS.PHASECHK.TRANS64 P0, [R0+URZ+0x48], R9 ;  /* 0x00004809000085a7 */ /* 0x000ee400080010ff */
[----:B---3--:R-:W-:Y:S05]  /*a110*/  @!P0 BRA `(.L_x_167) ;  /* 0xfffffffc00f08947 */ /* 0x008fea000383ffff */
[----:B------:R-:W-:Y:S05]  /*a120*/  BRA `(.L_x_168) ;  /* 0xffffffac00507947 */ /* 0x000fea000383ffff */
.L_x_85:
[----:B------:R-:W-:Y:S07]  /*a130*/  MOV R0, UR21 ;  /* 0x0000001500007c02 */ /* 0x000fee0008000f00 */
.L_x_169:
[----:B-1----:R1:W3:Y:S02]  /*a140*/  SYNCS.PHASECHK.TRANS64.TRYWAIT P0, [R0+URZ+0x50], R9 ;  /* 0x00005009000075a7 */ /* 0x0022e400080011ff */
[----:B---3--:R-:W-:Y:S05]  /*a150*/  @!P0 NANOSLEEP.SYNCS 0x989680 ;  /* 0x009896800000895d */ /* 0x008fea0003900000 */
[----:B------:R-:W3:Y:S02]  /*a160*/  @!P0 SYNCS.PHASECHK.TRANS64 P0, [R0+URZ+0x50], R9 ;  /* 0x00005009000085a7 */ /* 0x000ee400080010ff */
[----:B---3--:R-:W-:Y:S05]  /*a170*/  @!P0 BRA `(.L_x_169) ;  /* 0xfffffffc00f08947 */ /* 0x008fea000383ffff */
[----:B------:R-:W-:Y:S05]  /*a180*/  BRA `(.L_x_170) ;  /* 0xffffffac00987947 */ /* 0x000fea000383ffff */
.L_x_86:
[----:B------:R-:W-:Y:S07]  /*a190*/  MOV R0, UR21 ;  /* 0x0000001500007c02 */ /* 0x000fee0008000f00 */
.L_x_171:
[----:B-1----:R1:W3:Y:S02]  /*a1a0*/  SYNCS.PHASECHK.TRANS64.TRYWAIT P0, [R0+URZ+0x58], R9 ;  /* 0x00005809000075a7 */ /* 0x0022e400080011ff */
[----:B---3--:R-:W-:Y:S05]  /*a1b0*/  @!P0 NANOSLEEP.SYNCS 0x989680 ;  /* 0x009896800000895d */ /* 0x008fea0003900000 */
[----:B------:R-:W3:Y:S02]  /*a1c0*/  @!P0 SYNCS.PHASECHK.TRANS64 P0, [R0+URZ+0x58], R9 ;  /* 0x00005809000085a7 */ /* 0x000ee400080010ff */
[----:B---3--:R-:W-:Y:S05]  /*a1d0*/  @!P0 BRA `(.L_x_171) ;  /* 0xfffffffc00f08947 */ /* 0x008fea000383ffff */
[----:B------:R-:W-:Y:S05]  /*a1e0*/  BRA `(.L_x_172) ;  /* 0xffffffac00dc7947 */ /* 0x000fea000383ffff */
.L_x_88:
[----:B------:R-:W-:-:S07]  /*a1f0*/  MOV R0, UR21 ;  /* 0x0000001500007c02 */ /* 0x000fce0008000f00 */
.L_x_173:
[----:B-1----:R1:W4:Y:S02]  /*a200*/  SYNCS.PHASECHK.TRANS64.TRYWAIT P0, [R0+URZ+0x40], R3 ;  /* 0x00004003000075a7 */ /* 0x00232400080011ff */
[----:B----4-:R-:W-:Y:S05]  /*a210*/  @!P0 NANOSLEEP.SYNCS 0x989680 ;  /* 0x009896800000895d */ /* 0x010fea0003900000 */
[----:B------:R-:W4:Y:S02]  /*a220*/  @!P0 SYNCS.PHASECHK.TRANS64 P0, [R0+URZ+0x40], R3 ;  /* 0x00004003000085a7 */ /* 0x000f2400080010ff */
[----:B----4-:R-:W-:Y:S05]  /*a230*/  @!P0 BRA `(.L_x_173) ;  /* 0xfffffffc00f08947 */ /* 0x010fea000383ffff */
[----:B------:R-:W-:Y:S05]  /*a240*/  BRA `(.L_x_174) ;  /* 0xffffffb000507947 */ /* 0x000fea000383ffff */
.L_x_89:
[----:B-1----:R-:W-:-:S07]  /*a250*/  MOV R0, UR21 ;  /* 0x0000001500007c02 */ /* 0x002fce0008000f00 */
.L_x_175:
[----:B-1----:R1:W4:Y:S02]  /*a260*/  SYNCS.PHASECHK.TRANS64.TRYWAIT P0, [R0+URZ+0x48], R3 ;  /* 0x00004803000075a7 */ /* 0x00232400080011ff */
[----:B----4-:R-:W-:Y:S05]  /*a270*/  @!P0 NANOSLEEP.SYNCS 0x989680 ;  /* 0x009896800000895d */ /* 0x010fea0003900000 */
[----:B------:R-:W4:Y:S02]  /*a280*/  @!P0 SYNCS.PHASECHK.TRANS64 P0, [R0+URZ+0x48], R3 ;  /* 0x00004803000085a7 */ /* 0x000f2400080010ff */
[----:B----4-:R-:W-:Y:S05]  /*a290*/  @!P0 BRA `(.L_x_175) ;  /* 0xfffffffc00f08947 */ /* 0x010fea000383ffff */
[----:B------:R-:W-:Y:S05]  /*a2a0*/  BRA `(.L_x_176) ;  /* 0xffffffb000407947 */ /* 0x000fea000383ffff */
.L_x_90:
[----:B-1----:R-:W-:-:S07]  /*a2b0*/  MOV R0, UR21 ;  /* 0x0000001500007c02 */ /* 0x002fce0008000f00 */
.L_x_177:
[----:B-1----:R1:W4:Y:S02]  /*a2c0*/  SYNCS.PHASECHK.TRANS64.TRYWAIT P0, [R0+URZ+0x50], R3 ;  /* 0x00005003000075a7 */ /* 0x00232400080011ff */
[----:B----4-:R-:W-:Y:S05]  /*a2d0*/  @!P0 NANOSLEEP.SYNCS 0x989680 ;  /* 0x009896800000895d */ /* 0x010fea0003900000 */
[----:B------:R-:W4:Y:S02]  /*a2e0*/  @!P0 SYNCS.PHASECHK.TRANS64 P0, [R0+URZ+0x50], R3 ;  /* 0x00005003000085a7 */ /* 0x000f2400080010ff */
[----:B----4-:R-:W-:Y:S05]  /*a2f0*/  @!P0 BRA `(.L_x_177) ;  /* 0xfffffffc00f08947 */ /* 0x010fea000383ffff */
[----:B------:R-:W-:Y:S05]  /*a300*/  BRA `(.L_x_178) ;  /* 0xffffffb000307947 */ /* 0x000fea000383ffff */
.L_x_92:
[----:B--2---:R2:W4:Y:S02]  /*a310*/  SYNCS.PHASECHK.TRANS64.TRYWAIT P0, [R3+URZ+0x70], R0 ;  /* 0x00007000030075a7 */ /* 0x00452400080011ff */
[----:B----4-:R-:W-:Y:S05]  /*a320*/  @!P0 NANOSLEEP.SYNCS 0x989680 ;  /* 0x009896800000895d */ /* 0x010fea0003900000 */
[----:B------:R-:W4:Y:S02]  /*a330*/  @!P0 SYNCS.PHASECHK.TRANS64 P0, [R3+URZ+0x70], R0 ;  /* 0x00007000030085a7 */ /* 0x000f2400080010ff */
[----:B----4-:R-:W-:Y:S05]  /*a340*/  @!P0 BRA `(.L_x_92) ;  /* 0xfffffffc00f08947 */ /* 0x010fea000383ffff */
[----:B------:R-:W-:Y:S05]  /*a350*/  BRA `(.L_x_179) ;  /* 0xffffffb000fc7947 */ /* 0x000fea000383ffff */
.L_x_103:
[----:B-1----:R-:W-:Y:S04]  /*a360*/  MOV R0, UR44 ;  /* 0x0000002c00007c02 */ /* 0x002fe80008000f00 */
[----:B------:R1:W2:Y:S03]  /*a370*/  SYNCS.PHASECHK.TRANS64.TRYWAIT P0, [R0+URZ+0x20], R5 ;  /* 0x00002005000075a7 */ /* 0x0002a600080011ff */
[----:B--2---:R-:W-:Y:S05]  /*a380*/  @!P0 NANOSLEEP.SYNCS 0x989680 ;  /* 0x009896800000895d */ /* 0x004fea0003900000 */
[----:B------:R-:W2:Y:S02]  /*a390*/  @!P0 SYNCS.PHASECHK.TRANS64 P0, [R0+URZ+0x20], R5 ;  /* 0x00002005000085a7 */ /* 0x000ea400080010ff */
[----:B--2---:R-:W-:Y:S05]  /*a3a0*/  @!P0 BRA `(.L_x_103) ;  /* 0xfffffffc00ec8947 */ /* 0x004fea000383ffff */
[----:B------:R-:W-:Y:S05]  /*a3b0*/  BRA `(.L_x_102) ;  /* 0xffffffc000807947 */ /* 0x000fea000383ffff */
.L_x_105:
[----:B-1----:R1:W3:Y:S02]  /*a3c0*/  SYNCS.PHASECHK.TRANS64.TRYWAIT P1, [R100+URZ+0x90], R3 ;  /* 0x00009003640075a7 */ /* 0x0022e400080211ff */
[----:B---3--:R-:W-:Y:S05]  /*a3d0*/  @!P1 NANOSLEEP.SYNCS 0x989680 ;  /* 0x009896800000995d */ /* 0x008fea0003900000 */
[----:B------:R-:W3:Y:S02]  /*a3e0*/  @!P1 SYNCS.PHASECHK.TRANS64 P1, [R100+URZ+0x90], R3 ;  /* 0x00009003640095a7 */ /* 0x000ee400080210ff */
[----:B---3--:R-:W-:Y:S05]  /*a3f0*/  @!P1 BRA `(.L_x_105) ;  /* 0xfffffffc00f09947 */ /* 0x008fea000383ffff */
[----:B------:R-:W-:Y:S05]  /*a400*/  BRA `(.L_x_104) ;  /* 0xffffffc000ac7947 */ /* 0x000fea000383ffff */
.L_x_114:
[----:B--2---:R2:W3:Y:S02]  /*a410*/  SYNCS.PHASECHK.TRANS64.TRYWAIT P0, [R3+URZ+0x20], R0 ;  /* 0x00002000030075a7 */ /* 0x0044e400080011ff */
[----:B---3--:R-:W-:Y:S05]  /*a420*/  @!P0 NANOSLEEP.SYNCS 0x989680 ;  /* 0x009896800000895d */ /* 0x008fea0003900000 */
[----:B------:R-:W3:Y:S02]  /*a430*/  @!P0 SYNCS.PHASECHK.TRANS64 P0, [R3+URZ+0x20], R0 ;  /* 0x00002000030085a7 */ /* 0x000ee400080010ff */
[----:B---3--:R-:W-:Y:S05]  /*a440*/  @!P0 BRA `(.L_x_114) ;  /* 0xfffffffc00f08947 */ /* 0x008fea000383ffff */
[----:B------:R-:W-:Y:S05]  /*a450*/  BRA `(.L_x_113) ;  /* 0xffffffcc00907947 */ /* 0x000fea000383ffff */
.L_x_122:
[----:B--2---:R2:W3:Y:S02]  /*a460*/  SYNCS.PHASECHK.TRANS64.TRYWAIT P0, [R103+URZ+0x20], R4 ;  /* 0x00002004670075a7 */ /* 0x0044e400080011ff */
[----:B---3--:R-:W-:Y:S05]  /*a470*/  @!P0 NANOSLEEP.SYNCS 0x989680 ;  /* 0x009896800000895d */ /* 0x008fea0003900000 */
[----:B------:R-:W3:Y:S02]  /*a480*/  @!P0 SYNCS.PHASECHK.TRANS64 P0, [R103+URZ+0x20], R4 ;  /* 0x00002004670085a7 */ /* 0x000ee400080010ff */
[----:B---3--:R-:W-:Y:S05]  /*a490*/  @!P0 BRA `(.L_x_122) ;  /* 0xfffffffc00f08947 */ /* 0x008fea000383ffff */
[----:B------:R-:W-:Y:S05]  /*a4a0*/  BRA `(.L_x_121) ;  /* 0xffffffd800987947 */ /* 0x000fea000383ffff */
.L_x_130:
[----:B--2---:R2:W3:Y:S02]  /*a4b0*/  SYNCS.PHASECHK.TRANS64.TRYWAIT P0, [R112+URZ+0x20], R3 ;  /* 0x00002003700075a7 */ /* 0x0044e400080011ff */
[----:B---3--:R-:W-:Y:S05]  /*a4c0*/  @!P0 NANOSLEEP.SYNCS 0x989680 ;  /* 0x009896800000895d */ /* 0x008fea0003900000 */
[----:B------:R-:W3:Y:S02]  /*a4d0*/  @!P0 SYNCS.PHASECHK.TRANS64 P0, [R112+URZ+0x20], R3 ;  /* 0x00002003700085a7 */ /* 0x000ee400080010ff */
[----:B---3--:R-:W-:Y:S05]  /*a4e0*/  @!P0 BRA `(.L_x_130) ;  /* 0xfffffffc00f08947 */ /* 0x008fea000383ffff */
[----:B------:R-:W-:Y:S05]  /*a4f0*/  BRA `(.L_x_129) ;  /* 0xffffffe400a07947 */ /* 0x000fea000383ffff */
        .weak           $__internal_0_$__cuda_sm10x_tcgen05_guardrail_trap_col_being_dealloced_not_returned_by_alloc
        .type           $__internal_0_$__cuda_sm10x_tcgen05_guardrail_trap_col_being_dealloced_not_returned_by_alloc,@function
        .size           $__internal_0_$__cuda_sm10x_tcgen05_guardrail_trap_col_being_dealloced_not_returned_by_alloc,($__internal_1_$__cuda_sm10x_tcgen05_guardrail_trap_phase_invalid_during_alloc - $__internal_0_$__cuda_sm10x_tcgen05_guardrail_trap_col_being_dealloced_not_returned_by_alloc)
$__internal_0_$__cuda_sm10x_tcgen05_guardrail_trap_col_being_dealloced_not_returned_by_alloc:
[----:B------:R-:W-:Y:S05]  /*a500*/  BPT.TRAP 0x1 ;  /* 0x000000040000795c */ /* 0x000fea0000300000 */
[----:B------:R-:W-:-:S04]  /*a510*/  HFMA2 R3, -RZ, RZ, 0, 0 ;  /* 0x00000000ff037431 */ /* 0x000fc800000001ff */
[----:B------:R-:W-:Y:S05]  /*a520*/  RET.REL.NODEC R2 `(_ZN7cutlass13device_kernelINS_4gemm6kernel13GemmUniversalIN4cute5tupleIJiiiiEEENS1_10collective13CollectiveMmaINS1_35MainloopSm100TmaUmmaWarpSpecializedILi2ELi2ELi4ENS5_IJNS4_1CILi2EEENSA_ILi4EEENSA_ILi1EEEEEEEENS5_IJNSA_ILi64EEENSA_ILi256EEENSA_ILi128EEEEEENS_10bfloat16_tENS5_IJlSD_lEEESK_SL_NS4_8TiledMMAINS4_8MMA_AtomIJNS4_20SM100_MMA_F16BF16_SSISK_SK_fLi64ELi256ELNS4_4UMMA5MajorE0ELSQ_0ELNSP_7ScaleInE0ELSR_0EEEEEENS4_6LayoutINS5_IJSD_SD_SD_EEENS5_IJNSA_ILi0EEESW_SW_EEEEENS5_IJNS4_10UnderscoreESZ_SZ_EEEEENS4_23SM90_TMA_LOAD_MULTICASTENS4_14ComposedLayoutINS4_7SwizzleILi3ELi4ELi3EEENS4_18smem_ptr_flag_bitsILi16EEENSU_INS5_IJNSA_ILi8EEESG_EEENS5_IJSG_SD_EEEEEEEvNS4_8identityES12_S1C_vS1D_EENS_8epilogue10collective18CollectiveEpilogueINS1F_23Sm100TmaWarpSpecializedILi4ELi2ELi32ELb1ELb0EEEJSJ_NS5_IJNSU_ISG_SD_EES1K_EEESK_SL_SK_SL_NS1F_6fusion15FusionCallbacksIS1J_NS1M_17LinearCombinationISK_fSK_fLNS_15FloatRoundStyleE2EEESJ_S1L_JEEENS4_5SM1004TMEM4LOAD26SM100_TMEM_LOAD_16dp256b8xENS4_13SM90_TMA_LOADES1C_NS4_17SM75_U32x4_LDSM_NENS4_14SM90_TMA_STOREES1C_NS4_17SM90_U32x4_STSM_NENS4_39AutoVectorizingCopyWithAssumedAlignmentILi128EEEEEEvvEEEEvNT_6ParamsE) ;  /* 0xffffff5802b47950 */ /* 0x000fea0003c3ffff */
        .weak           $__internal_1_$__cuda_sm10x_tcgen05_guardrail_trap_phase_invalid_during_alloc
        .type           $__internal_1_$__cuda_sm10x_tcgen05_guardrail_trap_phase_invalid_during_alloc,@function
        .size           $__internal_1_$__cuda_sm10x_tcgen05_guardrail_trap_phase_invalid_during_alloc,($__internal_2_$__cuda_sm10x_tcgen05_guardrail_trap_unallocated_columns_being_dealloced - $__internal_1_$__cuda_sm10x_tcgen05_guardrail_trap_phase_invalid_during_alloc)
$__internal_1_$__cuda_sm10x_tcgen05_guardrail_trap_phase_invalid_during_alloc:
[----:B------:R-:W-:Y:S05]  /*a530*/  BPT.TRAP 0x1 ;  /* 0x000000040000795c */ /* 0x000fea0000300000 */
[----:B------:R-:W-:-:S04]  /*a540*/  MOV R5, 0x0 ;  /* 0x0000000000057802 */ /* 0x000fc80000000f00 */
[----:B------:R-:W-:Y:S05]  /*a550*/  RET.REL.NODEC R4 `(_ZN7cutlass13device_kernelINS_4gemm6kernel13GemmUniversalIN4cute5tupleIJiiiiEEENS1_10collective13CollectiveMmaINS1_35MainloopSm100TmaUmmaWarpSpecializedILi2ELi2ELi4ENS5_IJNS4_1CILi2EEENSA_ILi4EEENSA_ILi1EEEEEEEENS5_IJNSA_ILi64EEENSA_ILi256EEENSA_ILi128EEEEEENS_10bfloat16_tENS5_IJlSD_lEEESK_SL_NS4_8TiledMMAINS4_8MMA_AtomIJNS4_20SM100_MMA_F16BF16_SSISK_SK_fLi64ELi256ELNS4_4UMMA5MajorE0ELSQ_0ELNSP_7ScaleInE0ELSR_0EEEEEENS4_6LayoutINS5_IJSD_SD_SD_EEENS5_IJNSA_ILi0EEESW_SW_EEEEENS5_IJNS4_10UnderscoreESZ_SZ_EEEEENS4_23SM90_TMA_LOAD_MULTICASTENS4_14ComposedLayoutINS4_7SwizzleILi3ELi4ELi3EEENS4_18smem_ptr_flag_bitsILi16EEENSU_INS5_IJNSA_ILi8EEESG_EEENS5_IJSG_SD_EEEEEEEvNS4_8identityES12_S1C_vS1D_EENS_8epilogue10collective18CollectiveEpilogueINS1F_23Sm100TmaWarpSpecializedILi4ELi2ELi32ELb1ELb0EEEJSJ_NS5_IJNSU_ISG_SD_EES1K_EEESK_SL_SK_SL_NS1F_6fusion15FusionCallbacksIS1J_NS1M_17LinearCombinationISK_fSK_fLNS_15FloatRoundStyleE2EEESJ_S1L_JEEENS4_5SM1004TMEM4LOAD26SM100_TMEM_LOAD_16dp256b8xENS4_13SM90_TMA_LOADES1C_NS4_17SM75_U32x4_LDSM_NENS4_14SM90_TMA_STOREES1C_NS4_17SM90_U32x4_STSM_NENS4_39AutoVectorizingCopyWithAssumedAlignmentILi128EEEEEEvvEEEEvNT_6ParamsE) ;  /* 0xffffff5804a87950 */ /* 0x000fea0003c3ffff */
        .weak           $__internal_2_$__cuda_sm10x_tcgen05_guardrail_trap_unallocated_columns_being_dealloced
        .type           $__internal_2_$__cuda_sm10x_tcgen05_guardrail_trap_unallocated_columns_being_dealloced,@function
        .size           $__internal_2_$__cuda_sm10x_tcgen05_guardrail_trap_unallocated_columns_being_dealloced,(.L_x_181 - $__internal_2_$__cuda_sm10x_tcgen05_guardrail_trap_unallocated_columns_being_dealloced)
$__internal_2_$__cuda_sm10x_tcgen05_guardrail_trap_unallocated_columns_being_dealloced:
[----:B------:R-:W-:Y:S05]  /*a560*/  BPT.TRAP 0x1 ;  /* 0x000000040000795c */ /* 0x000fea0000300000 */
[----:B------:R-:W-:-:S04]  /*a570*/  HFMA2 R3, -RZ, RZ, 0, 0 ;  /* 0x00000000ff037431 */ /* 0x000fc800000001ff */
[----:B------:R-:W-:Y:S05]  /*a580*/  RET.REL.NODEC R2 `(_ZN7cutlass13device_kernelINS_4gemm6kernel13GemmUniversalIN4cute5tupleIJiiiiEEENS1_10collective13CollectiveMmaINS1_35MainloopSm100TmaUmmaWarpSpecializedILi2ELi2ELi4ENS5_IJNS4_1CILi2EEENSA_ILi4EEENSA_ILi1EEEEEEEENS5_IJNSA_ILi64EEENSA_ILi256EEENSA_ILi128EEEEEENS_10bfloat16_tENS5_IJlSD_lEEESK_SL_NS4_8TiledMMAINS4_8MMA_AtomIJNS4_20SM100_MMA_F16BF16_SSISK_SK_fLi64ELi256ELNS4_4UMMA5MajorE0ELSQ_0ELNSP_7ScaleInE0ELSR_0EEEEEENS4_6LayoutINS5_IJSD_SD_SD_EEENS5_IJNSA_ILi0EEESW_SW_EEEEENS5_IJNS4_10UnderscoreESZ_SZ_EEEEENS4_23SM90_TMA_LOAD_MULTICASTENS4_14ComposedLayoutINS4_7SwizzleILi3ELi4ELi3EEENS4_18smem_ptr_flag_bitsILi16EEENSU_INS5_IJNSA_ILi8EEESG_EEENS5_IJSG_SD_EEEEEEEvNS4_8identityES12_S1C_vS1D_EENS_8epilogue10collective18CollectiveEpilogueINS1F_23Sm100TmaWarpSpecializedILi4ELi2ELi32ELb1ELb0EEEJSJ_NS5_IJNSU_ISG_SD_EES1K_EEESK_SL_SK_SL_NS1F_6fusion15FusionCallbacksIS1J_NS1M_17LinearCombinationISK_fSK_fLNS_15FloatRoundStyleE2EEESJ_S1L_JEEENS4_5SM1004TMEM4LOAD26SM100_TMEM_LOAD_16dp256b8xENS4_13SM90_TMA_LOADES1C_NS4_17SM75_U32x4_LDSM_NENS4_14SM90_TMA_STOREES1C_NS4_17SM90_U32x4_STSM_NENS4_39AutoVectorizingCopyWithAssumedAlignmentILi128EEEEEEvvEEEEvNT_6ParamsE) ;  /* 0xffffff58029c7950 */ /* 0x000fea0003c3ffff */
.L_x_180:
[----:B------:R-:W-:-:S00]  /*a590*/  BRA `(.L_x_180) ;  /* 0xfffffffc00fc7947 */ /* 0x000fc0000383ffff */
[----:B------:R-:W-:-:S00]  /*a5a0*/  NOP ;  /* 0x0000000000007918 */ /* 0x000fc00000000000 */
        /* <DEDUP_REMOVED lines=13> */
.L_x_181:


//--------------------- .nv.global.init           --------------------------
	.section	.nv.global.init,"aw",@progbits
.nv.global.init:
	.type		$str$27,@object
	.size		$str$27,($str$28 - $str$27)
$str$27:
        /*0000*/ 	.byte	0x28, 0x61, 0x64, 0x64, 0x72, 0x65, 0x73, 0x73, 0x20, 0x26, 0x20, 0x6d, 0x61, 0x73, 0x6b, 0x29
        /*0010*/ 	.byte	0x20, 0x3d, 0x3d, 0x20, 0x30, 0x00
	.type		$str$28,@object
	.size		$str$28,($str$26 - $str$28)
$str$28:
        /*0016*/ 	.byte	0x2f, 0x74, 0x6d, 0x70, 0x2f, 0x63, 0x75, 0x74, 0x6c, 0x61, 0x73, 0x73, 0x5f, 0x73, 0x77, 0x65
        /*0026*/ 	.byte	0x65, 0x70, 0x5f, 0x73, 0x72, 0x63, 0x2f, 0x69, 0x6e, 0x63, 0x6c, 0x75, 0x64, 0x65, 0x2f, 0x63
        /*0036*/ 	.byte	0x75, 0x74, 0x65, 0x2f, 0x70, 0x6f, 0x69, 0x6e, 0x74, 0x65, 0x72, 0x5f, 0x66, 0x6c, 0x61, 0x67
        /*0046*/ 	.byte	0x67, 0x65, 0x64, 0x2e, 0x68, 0x70, 0x70, 0x00
	.type		$str$26,@object
	.size		$str$26,($str$25 - $str$26)
$str$26:
        /*004e*/ 	.byte	0x2f, 0x74, 0x6d, 0x70, 0x2f, 0x63, 0x75, 0x74, 0x6c, 0x61, 0x73, 0x73, 0x5f, 0x73, 0x77, 0x65
        /*005e*/ 	.byte	0x65, 0x70, 0x5f, 0x73, 0x72, 0x63, 0x2f, 0x69, 0x6e, 0x63, 0x6c, 0x75, 0x64, 0x65, 0x2f, 0x63
        /*006e*/ 	.byte	0x75, 0x74, 0x65, 0x2f, 0x61, 0x74, 0x6f, 0x6d, 0x2f, 0x63, 0x6f, 0x70, 0x79, 0x5f, 0x74, 0x72
        /*007e*/ 	.byte	0x61, 0x69, 0x74, 0x73, 0x5f, 0x73, 0x6d, 0x31, 0x30, 0x30, 0x2e, 0x68, 0x70, 0x70, 0x00
	.type		$str$25,@object
	.size		$str$25,(__unnamed_1 - $str$25)
$str$25:
        /*008d*/ 	.byte	0x28, 0x28, 0x75, 0x69, 0x6e, 0x74, 0x33, 0x32, 0x5f, 0x74, 0x28, 0x74, 0x68, 0x72, 0x65, 0x61
        /*009d*/ 	.byte	0x64, 0x49, 0x64, 0x78, 0x2e, 0x78, 0x29, 0x20, 0x2f, 0x20, 0x33, 0x32, 0x29, 0x20, 0x25, 0x20
        /*00ad*/ 	.byte	0x34, 0x29, 0x20, 0x3d, 0x3d, 0x20, 0x28, 0x28, 0x28, 0x74, 0x6d, 0x65, 0x6d, 0x5f, 0x61, 0x64
        /*00bd*/ 	.byte	0x64, 0x72, 0x20, 0x3e, 0x3e, 0x20, 0x31, 0x36, 0x29, 0x20, 0x2f, 0x20, 0x33, 0x32, 0x29, 0x20
        /*00cd*/ 	.byte	0x25, 0x20, 0x34, 0x29, 0x00
	.type		__unnamed_1,@object
	.size		__unnamed_1,(__unnamed_2 - __unnamed_1)
__unnamed_1:
        /*00d2*/ 	.byte	0x61, 0x75, 0x74, 0x6f, 0x20, 0x63, 0x75, 0x74, 0x65, 0x3a, 0x3a, 0x61, 0x73, 0x5f, 0x70, 0x6f
        /* <DEDUP_REMOVED lines=24> */
        /*0262*/ 	.byte	0x30, 0x39, 0x36, 0x3e, 0x3e, 0x3e, 0x3e, 0x5d, 0x00
	.type		__unnamed_2,@object
	.size		__unnamed_2,(.L_2 - __unnamed_2)
__unnamed_2:
        /* <DEDUP_REMOVED lines=46> */
        /*054b*/ 	.byte	0x75, 0x74, 0x65, 0x3a, 0x3a, 0x43, 0x3c, 0x30, 0x3e, 0x3e, 0x3e, 0x3e, 0x5d, 0x00
.L_2:


//--------------------- .nv.shared._ZN7cutlass13device_kernelINS_4gemm6kernel13GemmUniversalIN4cute5tupleIJiiiiEEENS1_10collective13CollectiveMmaINS1_35MainloopSm100TmaUmmaWarpSpecializedILi2ELi2ELi4ENS5_IJNS4_1CILi2EEENSA_ILi4EEENSA_ILi1EEEEEEEENS5_IJNSA_ILi64EEENSA_ILi256EEENSA_ILi128EEEEEENS_10bfloat16_tENS5_IJlSD_lEEESK_SL_NS4_8TiledMMAINS4_8MMA_AtomIJNS4_20SM100_MMA_F16BF16_SSISK_SK_fLi64ELi256ELNS4_4UMMA5MajorE0ELSQ_0ELNSP_7ScaleInE0ELSR_0EEEEEENS4_6LayoutINS5_IJSD_SD_SD_EEENS5_IJNSA_ILi0EEESW_SW_EEEEENS5_IJNS4_10UnderscoreESZ_SZ_EEEEENS4_23SM90_TMA_LOAD_MULTICASTENS4_14ComposedLayoutINS4_7SwizzleILi3ELi4ELi3EEENS4_18smem_ptr_flag_bitsILi16EEENSU_INS5_IJNSA_ILi8EEESG_EEENS5_IJSG_SD_EEEEEEEvNS4_8identityES12_S1C_vS1D_EENS_8epilogue10collective18CollectiveEpilogueINS1F_23Sm100TmaWarpSpecializedILi4ELi2ELi32ELb1ELb0EEEJSJ_NS5_IJNSU_ISG_SD_EES1K_EEESK_SL_SK_SL_NS1F_6fusion15FusionCallbacksIS1J_NS1M_17LinearCombinationISK_fSK_fLNS_15FloatRoundStyleE2EEESJ_S1L_JEEENS4_5SM1004TMEM4LOAD26SM100_TMEM_LOAD_16dp256b8xENS4_13SM90_TMA_LOADES1C_NS4_17SM75_U32x4_LDSM_NENS4_14SM90_TMA_STOREES1C_NS4_17SM90_U32x4_STSM_NENS4_39AutoVectorizingCopyWithAssumedAlignmentILi128EEEEEEvvEEEEvNT_6ParamsE --------------------------
	.section	.nv.shared._ZN7cutlass13device_kernelINS_4gemm6kernel13GemmUniversalIN4cute5tupleIJiiiiEEENS1_10collective13CollectiveMmaINS1_35MainloopSm100TmaUmmaWarpSpecializedILi2ELi2ELi4ENS5_IJNS4_1CILi2EEENSA_ILi4EEENSA_ILi1EEEEEEEENS5_IJNSA_ILi64EEENSA_ILi256EEENSA_ILi128EEEEEENS_10bfloat16_tENS5_IJlSD_lEEESK_SL_NS4_8TiledMMAINS4_8MMA_AtomIJNS4_20SM100_MMA_F16BF16_SSISK_SK_fLi64ELi256ELNS4_4UMMA5MajorE0ELSQ_0ELNSP_7ScaleInE0ELSR_0EEEEEENS4_6LayoutINS5_IJSD_SD_SD_EEENS5_IJNSA_ILi0EEESW_SW_EEEEENS5_IJNS4_10UnderscoreESZ_SZ_EEEEENS4_23SM90_TMA_LOAD_MULTICASTENS4_14ComposedLayoutINS4_7SwizzleILi3ELi4ELi3EEENS4_18smem_ptr_flag_bitsILi16EEENSU_INS5_IJNSA_ILi8EEESG_EEENS5_IJSG_SD_EEEEEEEvNS4_8identityES12_S1C_vS1D_EENS_8epilogue10collective18CollectiveEpilogueINS1F_23Sm100TmaWarpSpecializedILi4ELi2ELi32ELb1ELb0EEEJSJ_NS5_IJNSU_ISG_SD_EES1K_EEESK_SL_SK_SL_NS1F_6fusion15FusionCallbacksIS1J_NS1M_17LinearCombinationISK_fSK_fLNS_15FloatRoundStyleE2EEESJ_S1L_JEEENS4_5SM1004TMEM4LOAD26SM100_TMEM_LOAD_16dp256b8xENS4_13SM90_TMA_LOADES1C_NS4_17SM75_U32x4_LDSM_NENS4_14SM90_TMA_STOREES1C_NS4_17SM90_U32x4_STSM_NENS4_39AutoVectorizingCopyWithAssumedAlignmentILi128EEEEEEvvEEEEvNT_6ParamsE,"aw",@nobits
	.sectionflags	@""
	.align	16
	.zero		1024


//--------------------- .nv.shared.reserved.0     --------------------------
	.section	.nv.shared.reserved.0,"aw",@nobits
	.weak		__nv_reservedSMEM_offset_0_alias
	.size		__nv_reservedSMEM_offset_0_alias, 0, 64
	.other		__nv_reservedSMEM_offset_0_alias,@"STO_CUDA_RESERVED_SHARED STV_DEFAULT"
__nv_reservedSMEM_offset_0_alias:
	.zero		0
.nv.shared.reserved.0:
	.zero		64
	.weak		__nv_reservedSMEM_tcgen05_partition
	.type		__nv_reservedSMEM_tcgen05_partition,@object
	.size		__nv_reservedSMEM_tcgen05_partition,(.L_0 - __nv_reservedSMEM_tcgen05_partition)
__nv_reservedSMEM_tcgen05_partition:
	.zero		32
.L_0:


//--------------------- .nv.global                --------------------------
	.section	.nv.global,"aw",@nobits
.nv.global:
	.type		_ZN40_INTERNAL_a4ebbd79_4_k_cu_4d17ff6c_272814cute1_E,@object
	.size		_ZN40_INTERNAL_a4ebbd79_4_k_cu_4d17ff6c_272814cute1_E,(_ZN40_INTERNAL_a4ebbd79_4_k_cu_4d17ff6c_272814cuda3std3__45__cpo6cbeginE - _ZN40_INTERNAL_a4ebbd79_4_k_cu_4d17ff6c_272814cute1_E)
_ZN40_INTERNAL_a4ebbd79_4_k_cu_4d17ff6c_272814cute1_E:
	.zero		1
	.type		_ZN40_INTERNAL_a4ebbd79_4_k_cu_4d17ff6c_272814cuda3std3__45__cpo6cbeginE,@object
	.size		_ZN40_INTERNAL_a4ebbd79_4_k_cu_4d17ff6c_272814cuda3std3__45__cpo6cbeginE,(_ZN40_INTERNAL_a4ebbd79_4_k_cu_4d17ff6c_272814cuda3std3__48in_placeE - _ZN40_INTERNAL_a4ebbd79_4_k_cu_4d17ff6c_272814cuda3std3__45__cpo6cbeginE)
_ZN40_INTERNAL_a4ebbd79_4_k_cu_4d17ff6c_272814cuda3std3__45__cpo6cbeginE:
	.zero		1
	.type		_ZN40_INTERNAL_a4ebbd79_4_k_cu_4d17ff6c_272814cuda3std3__48in_placeE,@object
	.size		_ZN40_INTERNAL_a4ebbd79_4_k_cu_4d17ff6c_272814cuda3std3__48in_placeE,(_ZN40_INTERNAL_a4ebbd79_4_k_cu_4d17ff6c_272814cuda3std6ranges3__45__cpo9iter_moveE - _ZN40_INTERNAL_a4ebbd79_4_k_cu_4d17ff6c_272814cuda3std3__48in_placeE)
_ZN40_INTERNAL_a4ebbd79_4_k_cu_4d17ff6c_272814cuda3std3__48in_placeE:
	.zero		1
	.type		_ZN40_INTERNAL_a4ebbd79_4_k_cu_4d17ff6c_272814cuda3std6ranges3__45__cpo9iter_moveE,@object
	.size		_ZN40_INTERNAL_a4ebbd79_4_k_cu_4d17ff6c_272814cuda3std6ranges3__45__cpo9iter_moveE,(_ZN40_INTERNAL_a4ebbd79_4_k_cu_4d17ff6c_272814cuda3std3__45__cpo5beginE - _ZN40_INTERNAL_a4ebbd79_4_k_cu_4d17ff6c_272814cuda3std6ranges3__45__cpo9iter_moveE)
_ZN40_INTERNAL_a4ebbd79_4_k_cu_4d17ff6c_272814cuda3std6ranges3__45__cpo9iter_moveE:
	.zero		1
	.type		_ZN40_INTERNAL_a4ebbd79_4_k_cu_4d17ff6c_272814cuda3std3__45__cpo5beginE,@object
	.size		_ZN40_INTERNAL_a4ebbd79_4_k_cu_4d17ff6c_272814cuda3std3__45__cpo5beginE,(_ZN40_INTERNAL_a4ebbd79_4_k_cu_4d17ff6c_272814cuda3std3__442_GLOBAL__N__a4ebbd79_4_k_cu_4d17ff6c_272816ignoreE - _ZN40_INTERNAL_a4ebbd79_4_k_cu_4d17ff6c_272814cuda3std3__45__cpo5beginE)
_ZN40_INTERNAL_a4ebbd79_4_k_cu_4d17ff6c_272814cuda3std3__45__cpo5beginE:
	.zero		1
	.type		_ZN40_INTERNAL_a4ebbd79_4_k_cu_4d17ff6c_272814cuda3std3__442_GLOBAL__N__a4ebbd79_4_k_cu_4d17ff6c_272816ignoreE,@object
	.size		_ZN40_INTERNAL_a4ebbd79_4_k_cu_4d17ff6c_272814cuda3std3__442_GLOBAL__N__a4ebbd79_4_k_cu_4d17ff6c_272816ignoreE,(_ZN40_INTERNAL_a4ebbd79_4_k_cu_4d17ff6c_272814cute7productE - _ZN40_INTERNAL_a4ebbd79_4_k_cu_4d17ff6c_272814cuda3std3__442_GLOBAL__N__a4ebbd79_4_k_cu_4d17ff6c_272816ignoreE)
_ZN40_INTERNAL_a4ebbd79_4_k_cu_4d17ff6c_272814cuda3std3__442_GLOBAL__N__a4ebbd79_4_k_cu_4d17ff6c_272816ignoreE:
	.zero		1
	.type		_ZN40_INTERNAL_a4ebbd79_4_k_cu_4d17ff6c_272814cute7productE,@object
	.size		_ZN40_INTERNAL_a4ebbd79_4_k_cu_4d17ff6c_272814cute7productE,(_ZN40_INTERNAL_a4ebbd79_4_k_cu_4d17ff6c_272814cuda3std3__45__cpo3endE - _ZN40_INTERNAL_a4ebbd79_4_k_cu_4d17ff6c_272814cute7productE)
_ZN40_INTERNAL_a4ebbd79_4_k_cu_4d17ff6c_272814cute7productE:
	.zero		1
	.type		_ZN40_INTERNAL_a4ebbd79_4_k_cu_4d17ff6c_272814cuda3std3__45__cpo3endE,@object
	.size		_ZN40_INTERNAL_a4ebbd79_4_k_cu_4d17ff6c_272814cuda3std3__45__cpo3endE,(_ZN40_INTERNAL_a4ebbd79_4_k_cu_4d17ff6c_272814cuda3std3__419piecewise_constructE - _ZN40_INTERNAL_a4ebbd79_4_k_cu_4d17ff6c_272814cuda3std3__45__cpo3endE)
_ZN40_INTERNAL_a4ebbd79_4_k_cu_4d17ff6c_272814cuda3std3__45__cpo3endE:
	.zero		1
	.type		_ZN40_INTERNAL_a4ebbd79_4_k_cu_4d17ff6c_272814cuda3std3__419piecewise_constructE,@object
	.size		_ZN40_INTERNAL_a4ebbd79_4_k_cu_4d17ff6c_272814cuda3std3__419piecewise_constructE,(_ZN40_INTERNAL_a4ebbd79_4_k_cu_4d17ff6c_272814cuda3std3__45__cpo4cendE - _ZN40_INTERNAL_a4ebbd79_4_k_cu_4d17ff6c_272814cuda3std3__419piecewise_constructE)
_ZN40_INTERNAL_a4ebbd79_4_k_cu_4d17ff6c_272814cuda3std3__419piecewise_constructE:
	.zero		1
	.type		_ZN40_INTERNAL_a4ebbd79_4_k_cu_4d17ff6c_272814cuda3std3__45__cpo4cendE,@object
	.size		_ZN40_INTERNAL_a4ebbd79_4_k_cu_4d17ff6c_272814cuda3std3__45__cpo4cendE,(_ZN40_INTERNAL_a4ebbd79_4_k_cu_4d17ff6c_272814cuda3std6ranges3__45__cpo4swapE - _ZN40_INTERNAL_a4ebbd79_4_k_cu_4d17ff6c_272814cuda3std3__45__cpo4cendE)
_ZN40_INTERNAL_a4ebbd79_4_k_cu_4d17ff6c_272814cuda3std3__45__cpo4cendE:
	.zero		1
	.type		_ZN40_INTERNAL_a4ebbd79_4_k_cu_4d17ff6c_272814cuda3std6ranges3__45__cpo4swapE,@object
	.size		_ZN40_INTERNAL_a4ebbd79_4_k_cu_4d17ff6c_272814cuda3std6ranges3__45__cpo4swapE,(.L_10 - _ZN40_INTERNAL_a4ebbd79_4_k_cu_4d17ff6c_272814cuda3std6ranges3__45__cpo4swapE)
_ZN40_INTERNAL_a4ebbd79_4_k_cu_4d17ff6c_272814cuda3std6ranges3__45__cpo4swapE:
	.zero		1
.L_10:


//--------------------- .nv.constant0._ZN7cutlass13device_kernelINS_4gemm6kernel13GemmUniversalIN4cute5tupleIJiiiiEEENS1_10collective13CollectiveMmaINS1_35MainloopSm100TmaUmmaWarpSpecializedILi2ELi2ELi4ENS5_IJNS4_1CILi2EEENSA_ILi4EEENSA_ILi1EEEEEEEENS5_IJNSA_ILi64EEENSA_ILi256EEENSA_ILi128EEEEEENS_10bfloat16_tENS5_IJlSD_lEEESK_SL_NS4_8TiledMMAINS4_8MMA_AtomIJNS4_20SM100_MMA_F16BF16_SSISK_SK_fLi64ELi256ELNS4_4UMMA5MajorE0ELSQ_0ELNSP_7ScaleInE0ELSR_0EEEEEENS4_6LayoutINS5_IJSD_SD_SD_EEENS5_IJNSA_ILi0EEESW_SW_EEEEENS5_IJNS4_10UnderscoreESZ_SZ_EEEEENS4_23SM90_TMA_LOAD_MULTICASTENS4_14ComposedLayoutINS4_7SwizzleILi3ELi4ELi3EEENS4_18smem_ptr_flag_bitsILi16EEENSU_INS5_IJNSA_ILi8EEESG_EEENS5_IJSG_SD_EEEEEEEvNS4_8identityES12_S1C_vS1D_EENS_8epilogue10collective18CollectiveEpilogueINS1F_23Sm100TmaWarpSpecializedILi4ELi2ELi32ELb1ELb0EEEJSJ_NS5_IJNSU_ISG_SD_EES1K_EEESK_SL_SK_SL_NS1F_6fusion15FusionCallbacksIS1J_NS1M_17LinearCombinationISK_fSK_fLNS_15FloatRoundStyleE2EEESJ_S1L_JEEENS4_5SM1004TMEM4LOAD26SM100_TMEM_LOAD_16dp256b8xENS4_13SM90_TMA_LOADES1C_NS4_17SM75_U32x4_LDSM_NENS4_14SM90_TMA_STOREES1C_NS4_17SM90_U32x4_STSM_NENS4_39AutoVectorizingCopyWithAssumedAlignmentILi128EEEEEEvvEEEEvNT_6ParamsE --------------------------
	.section	.nv.constant0._ZN7cutlass13device_kernelINS_4gemm6kernel13GemmUniversalIN4cute5tupleIJiiiiEEENS1_10collective13CollectiveMmaINS1_35MainloopSm100TmaUmmaWarpSpecializedILi2ELi2ELi4ENS5_IJNS4_1CILi2EEENSA_ILi4EEENSA_ILi1EEEEEEEENS5_IJNSA_ILi64EEENSA_ILi256EEENSA_ILi128EEEEEENS_10bfloat16_tENS5_IJlSD_lEEESK_SL_NS4_8TiledMMAINS4_8MMA_AtomIJNS4_20SM100_MMA_F16BF16_SSISK_SK_fLi64ELi256ELNS4_4UMMA5MajorE0ELSQ_0ELNSP_7ScaleInE0ELSR_0EEEEEENS4_6LayoutINS5_IJSD_SD_SD_EEENS5_IJNSA_ILi0EEESW_SW_EEEEENS5_IJNS4_10UnderscoreESZ_SZ_EEEEENS4_23SM90_TMA_LOAD_MULTICASTENS4_14ComposedLayoutINS4_7SwizzleILi3ELi4ELi3EEENS4_18smem_ptr_flag_bitsILi16EEENSU_INS5_IJNSA_ILi8EEESG_EEENS5_IJSG_SD_EEEEEEEvNS4_8identityES12_S1C_vS1D_EENS_8epilogue10collective18CollectiveEpilogueINS1F_23Sm100TmaWarpSpecializedILi4ELi2ELi32ELb1ELb0EEEJSJ_NS5_IJNSU_ISG_SD_EES1K_EEESK_SL_SK_SL_NS1F_6fusion15FusionCallbacksIS1J_NS1M_17LinearCombinationISK_fSK_fLNS_15FloatRoundStyleE2EEESJ_S1L_JEEENS4_5SM1004TMEM4LOAD26SM100_TMEM_LOAD_16dp256b8xENS4_13SM90_TMA_LOADES1C_NS4_17SM75_U32x4_LDSM_NENS4_14SM90_TMA_STOREES1C_NS4_17SM90_U32x4_STSM_NENS4_39AutoVectorizingCopyWithAssumedAlignmentILi128EEEEEEvvEEEEvNT_6ParamsE,"a",@progbits
	.sectionflags	@""
	.align	4
.nv.constant0._ZN7cutlass13device_kernelINS_4gemm6kernel13GemmUniversalIN4cute5tupleIJiiiiEEENS1_10collective13CollectiveMmaINS1_35MainloopSm100TmaUmmaWarpSpecializedILi2ELi2ELi4ENS5_IJNS4_1CILi2EEENSA_ILi4EEENSA_ILi1EEEEEEEENS5_IJNSA_ILi64EEENSA_ILi256EEENSA_ILi128EEEEEENS_10bfloat16_tENS5_IJlSD_lEEESK_SL_NS4_8TiledMMAINS4_8MMA_AtomIJNS4_20SM100_MMA_F16BF16_SSISK_SK_fLi64ELi256ELNS4_4UMMA5MajorE0ELSQ_0ELNSP_7ScaleInE0ELSR_0EEEEEENS4_6LayoutINS5_IJSD_SD_SD_EEENS5_IJNSA_ILi0EEESW_SW_EEEEENS5_IJNS4_10UnderscoreESZ_SZ_EEEEENS4_23SM90_TMA_LOAD_MULTICASTENS4_14ComposedLayoutINS4_7SwizzleILi3ELi4ELi3EEENS4_18smem_ptr_flag_bitsILi16EEENSU_INS5_IJNSA_ILi8EEESG_EEENS5_IJSG_SD_EEEEEEEvNS4_8identityES12_S1C_vS1D_EENS_8epilogue10collective18CollectiveEpilogueINS1F_23Sm100TmaWarpSpecializedILi4ELi2ELi32ELb1ELb0EEEJSJ_NS5_IJNSU_ISG_SD_EES1K_EEESK_SL_SK_SL_NS1F_6fusion15FusionCallbacksIS1J_NS1M_17LinearCombinationISK_fSK_fLNS_15FloatRoundStyleE2EEESJ_S1L_JEEENS4_5SM1004TMEM4LOAD26SM100_TMEM_LOAD_16dp256b8xENS4_13SM90_TMA_LOADES1C_NS4_17SM75_U32x4_LDSM_NENS4_14SM90_TMA_STOREES1C_NS4_17SM90_U32x4_STSM_NENS4_39AutoVectorizingCopyWithAssumedAlignmentILi128EEEEEEvvEEEEvNT_6ParamsE:
	.zero		2944


//--------------------- SYMBOLS --------------------------

	.type		.nv.reservedSmem.offset0,@object
	.size		.nv.reservedSmem.offset0,0x4
	.type		.nv.reservedSmem.cap,@object
	.size		.nv.reservedSmem.cap,0x4
	.type		__assertfail,@function
